	.target	sm_100a

	.elftype	@"ET_EXEC"


//--------------------- .note.nv.tkinfo           --------------------------
	.section	.note.nv.tkinfo,"",@"SHT_NOTE"
	.sectionflags	@"SHF_NOTE_NV_TKINFO"
	.tkinfo
        /*0018*/ 	.word	0x00000002
        /*0030*/ 	.string	""
        /*0030*/ 	.string	"ptxas"
        /*0030*/ 	.string	"Cuda compilation tools, release 13.0, V13.0.88"
        /*0030*/ 	.string	"Build cuda_13.0.r13.0/compiler.36424714_0"
        /*0030*/ 	.string	"-arch sm_100a -m 64 "



//--------------------- .note.nv.cuinfo           --------------------------
	.section	.note.nv.cuinfo,"",@"SHT_NOTE"
	.sectionflags	@"SHF_NOTE_NV_CUINFO"
        /*0018*/ 	.short	0x0002
        /*001a*/ 	.short	0x0064
        /*001c*/ 	.short	0x0082
	.zero		2


//--------------------- .nv.info                  --------------------------
	.section	.nv.info,"",@"SHT_CUDA_INFO"
	.align	4


	//----- nvinfo : EIATTR_REGCOUNT
	.align		4
        /*0000*/ 	.byte	0x04, 0x2f
        /*0002*/ 	.short	(.L_19 - .L_18)
	.align		4
.L_18:
        /*0004*/ 	.word	index@(_ZN7cutlass13device_kernelINS_4gemm6kernel13GemmUniversalIN4cute5tupleIJiiiiEEENS1_10collective13CollectiveMmaINS1_35MainloopSm100TmaUmmaWarpSpecializedILi3ELi2ELi4ENS5_IJNS4_1CILi1EEESB_SB_EEEEENS5_IJNSA_ILi128EEENSA_ILi64EEENSA_ILi32EEEEEENS_6half_tENS5_IJlSB_lEEESI_SJ_NS4_8TiledMMAINS4_8MMA_AtomIJNS4_20SM100_MMA_F16BF16_SSISI_SI_fLi128ELi64ELNS4_4UMMA5MajorE0ELSO_0ELNSN_7ScaleInE0ELSP_0EEEEEENS4_6LayoutISC_NS5_IJNSA_ILi0EEEST_ST_EEEEENS5_IJNS4_10UnderscoreESW_SW_EEEEENS4_13SM90_TMA_LOADENS4_14ComposedLayoutINS4_7SwizzleILi2ELi4ELi3EEENS4_18smem_ptr_flag_bitsILi16EEENSS_INS5_IJNSA_ILi8EEESG_EEENS5_IJSG_SB_EEEEEEEvNS4_8identityESZ_S19_vS1A_EENS_8epilogue10collective18CollectiveEpilogueINS1C_23Sm100TmaWarpSpecializedILi3ELi2ELi32ELb1ELb0EEEJSH_NS5_IJNSS_ISE_SB_EENSS_ISG_SB_EEEEESI_SJ_SI_SJ_NS1C_6fusion15FusionCallbacksIS1G_NS1K_17LinearCombinationISI_fSI_fLNS_15FloatRoundStyleE2EEESH_S1J_JEEENS4_5SM1004TMEM4LOAD26SM100_TMEM_LOAD_32dp32b32xESZ_S19_NS4_39AutoVectorizingCopyWithAssumedAlignmentILi128EEENS4_14SM90_TMA_STOREES19_S1V_S1V_EEEvvEEEEvNT_6ParamsE)
        /*0008*/ 	.word	0x0000006f


	//----- nvinfo : EIATTR_FRAME_SIZE
	.align		4
.L_19:
        /*000c*/ 	.byte	0x04, 0x11
        /*000e*/ 	.short	(.L_21 - .L_20)
	.align		4
.L_20:
        /*0010*/ 	.word	index@($__internal_2_$__cuda_sm10x_tcgen05_guardrail_trap_unallocated_columns_being_dealloced)
        /*0014*/ 	.word	0x00000000


	//----- nvinfo : EIATTR_FRAME_SIZE
	.align		4
.L_21:
        /*0018*/ 	.byte	0x04, 0x11
        /*001a*/ 	.short	(.L_23 - .L_22)
	.align		4
.L_22:
        /*001c*/ 	.word	index@($__internal_1_$__cuda_sm10x_tcgen05_guardrail_trap_phase_invalid_during_alloc)
        /*0020*/ 	.word	0x00000000


	//----- nvinfo : EIATTR_FRAME_SIZE
	.align		4
.L_23:
        /*0024*/ 	.byte	0x04, 0x11
        /*0026*/ 	.short	(.L_25 - .L_24)
	.align		4
.L_24:
        /*0028*/ 	.word	index@($__internal_0_$__cuda_sm10x_tcgen05_guardrail_trap_col_being_dealloced_not_returned_by_alloc)
        /*002c*/ 	.word	0x00000000


	//----- nvinfo : EIATTR_FRAME_SIZE
	.align		4
.L_25:
        /*0030*/ 	.byte	0x04, 0x11
        /*0032*/ 	.short	(.L_27 - .L_26)
	.align		4
.L_26:
        /*0034*/ 	.word	index@(_ZN7cutlass13device_kernelINS_4gemm6kernel13GemmUniversalIN4cute5tupleIJiiiiEEENS1_10collective13CollectiveMmaINS1_35MainloopSm100TmaUmmaWarpSpecializedILi3ELi2ELi4ENS5_IJNS4_1CILi1EEESB_SB_EEEEENS5_IJNSA_ILi128EEENSA_ILi64EEENSA_ILi32EEEEEENS_6half_tENS5_IJlSB_lEEESI_SJ_NS4_8TiledMMAINS4_8MMA_AtomIJNS4_20SM100_MMA_F16BF16_SSISI_SI_fLi128ELi64ELNS4_4UMMA5MajorE0ELSO_0ELNSN_7ScaleInE0ELSP_0EEEEEENS4_6LayoutISC_NS5_IJNSA_ILi0EEEST_ST_EEEEENS5_IJNS4_10UnderscoreESW_SW_EEEEENS4_13SM90_TMA_LOADENS4_14ComposedLayoutINS4_7SwizzleILi2ELi4ELi3EEENS4_18smem_ptr_flag_bitsILi16EEENSS_INS5_IJNSA_ILi8EEESG_EEENS5_IJSG_SB_EEEEEEEvNS4_8identityESZ_S19_vS1A_EENS_8epilogue10collective18CollectiveEpilogueINS1C_23Sm100TmaWarpSpecializedILi3ELi2ELi32ELb1ELb0EEEJSH_NS5_IJNSS_ISE_SB_EENSS_ISG_SB_EEEEESI_SJ_SI_SJ_NS1C_6fusion15FusionCallbacksIS1G_NS1K_17LinearCombinationISI_fSI_fLNS_15FloatRoundStyleE2EEESH_S1J_JEEENS4_5SM1004TMEM4LOAD26SM100_TMEM_LOAD_32dp32b32xESZ_S19_NS4_39AutoVectorizingCopyWithAssumedAlignmentILi128EEENS4_14SM90_TMA_STOREES19_S1V_S1V_EEEvvEEEEvNT_6ParamsE)
        /*0038*/ 	.word	0x00000000


	//----- nvinfo : EIATTR_MIN_STACK_SIZE
	.align		4
.L_27:
        /*003c*/ 	.byte	0x04, 0x12
        /*003e*/ 	.short	(.L_29 - .L_28)
	.align		4
.L_28:
        /*0040*/ 	.word	index@(_ZN7cutlass13device_kernelINS_4gemm6kernel13GemmUniversalIN4cute5tupleIJiiiiEEENS1_10collective13CollectiveMmaINS1_35MainloopSm100TmaUmmaWarpSpecializedILi3ELi2ELi4ENS5_IJNS4_1CILi1EEESB_SB_EEEEENS5_IJNSA_ILi128EEENSA_ILi64EEENSA_ILi32EEEEEENS_6half_tENS5_IJlSB_lEEESI_SJ_NS4_8TiledMMAINS4_8MMA_AtomIJNS4_20SM100_MMA_F16BF16_SSISI_SI_fLi128ELi64ELNS4_4UMMA5MajorE0ELSO_0ELNSN_7ScaleInE0ELSP_0EEEEEENS4_6LayoutISC_NS5_IJNSA_ILi0EEEST_ST_EEEEENS5_IJNS4_10UnderscoreESW_SW_EEEEENS4_13SM90_TMA_LOADENS4_14ComposedLayoutINS4_7SwizzleILi2ELi4ELi3EEENS4_18smem_ptr_flag_bitsILi16EEENSS_INS5_IJNSA_ILi8EEESG_EEENS5_IJSG_SB_EEEEEEEvNS4_8identityESZ_S19_vS1A_EENS_8epilogue10collective18CollectiveEpilogueINS1C_23Sm100TmaWarpSpecializedILi3ELi2ELi32ELb1ELb0EEEJSH_NS5_IJNSS_ISE_SB_EENSS_ISG_SB_EEEEESI_SJ_SI_SJ_NS1C_6fusion15FusionCallbacksIS1G_NS1K_17LinearCombinationISI_fSI_fLNS_15FloatRoundStyleE2EEESH_S1J_JEEENS4_5SM1004TMEM4LOAD26SM100_TMEM_LOAD_32dp32b32xESZ_S19_NS4_39AutoVectorizingCopyWithAssumedAlignmentILi128EEENS4_14SM90_TMA_STOREES19_S1V_S1V_EEEvvEEEEvNT_6ParamsE)
        /*0044*/ 	.word	0x00000000
.L_29:


//--------------------- .nv.compat                --------------------------
	.section	.nv.compat,"",@"SHT_CUDA_COMPAT_INFO"
	.align	4
        /*0000*/ 	.byte	0x02, 0x09, 0x01, 0x00, 0x02, 0x02, 0x02, 0x00, 0x02, 0x05, 0x05, 0x00, 0x03, 0x07, 0x01, 0x01
        /*0010*/ 	.byte	0x02, 0x03, 0x01, 0x00, 0x02, 0x06, 0x01, 0x00, 0x04, 0x0b, 0x08, 0x00, 0x09, 0x00, 0x00, 0x00
        /*0020*/ 	.byte	0x00, 0x00, 0x00, 0x00


//--------------------- .nv.info._ZN7cutlass13device_kernelINS_4gemm6kernel13GemmUniversalIN4cute5tupleIJiiiiEEENS1_10collective13CollectiveMmaINS1_35MainloopSm100TmaUmmaWarpSpecializedILi3ELi2ELi4ENS5_IJNS4_1CILi1EEESB_SB_EEEEENS5_IJNSA_ILi128EEENSA_ILi64EEENSA_ILi32EEEEEENS_6half_tENS5_IJlSB_lEEESI_SJ_NS4_8TiledMMAINS4_8MMA_AtomIJNS4_20SM100_MMA_F16BF16_SSISI_SI_fLi128ELi64ELNS4_4UMMA5MajorE0ELSO_0ELNSN_7ScaleInE0ELSP_0EEEEEENS4_6LayoutISC_NS5_IJNSA_ILi0EEEST_ST_EEEEENS5_IJNS4_10UnderscoreESW_SW_EEEEENS4_13SM90_TMA_LOADENS4_14ComposedLayoutINS4_7SwizzleILi2ELi4ELi3EEENS4_18smem_ptr_flag_bitsILi16EEENSS_INS5_IJNSA_ILi8EEESG_EEENS5_IJSG_SB_EEEEEEEvNS4_8identityESZ_S19_vS1A_EENS_8epilogue10collective18CollectiveEpilogueINS1C_23Sm100TmaWarpSpecializedILi3ELi2ELi32ELb1ELb0EEEJSH_NS5_IJNSS_ISE_SB_EENSS_ISG_SB_EEEEESI_SJ_SI_SJ_NS1C_6fusion15FusionCallbacksIS1G_NS1K_17LinearCombinationISI_fSI_fLNS_15FloatRoundStyleE2EEESH_S1J_JEEENS4_5SM1004TMEM4LOAD26SM100_TMEM_LOAD_32dp32b32xESZ_S19_NS4_39AutoVectorizingCopyWithAssumedAlignmentILi128EEENS4_14SM90_TMA_STOREES19_S1V_S1V_EEEvvEEEEvNT_6ParamsE --------------------------
	.section	.nv.info._ZN7cutlass13device_kernelINS_4gemm6kernel13GemmUniversalIN4cute5tupleIJiiiiEEENS1_10collective13CollectiveMmaINS1_35MainloopSm100TmaUmmaWarpSpecializedILi3ELi2ELi4ENS5_IJNS4_1CILi1EEESB_SB_EEEEENS5_IJNSA_ILi128EEENSA_ILi64EEENSA_ILi32EEEEEENS_6half_tENS5_IJlSB_lEEESI_SJ_NS4_8TiledMMAINS4_8MMA_AtomIJNS4_20SM100_MMA_F16BF16_SSISI_SI_fLi128ELi64ELNS4_4UMMA5MajorE0ELSO_0ELNSN_7ScaleInE0ELSP_0EEEEEENS4_6LayoutISC_NS5_IJNSA_ILi0EEEST_ST_EEEEENS5_IJNS4_10UnderscoreESW_SW_EEEEENS4_13SM90_TMA_LOADENS4_14ComposedLayoutINS4_7SwizzleILi2ELi4ELi3EEENS4_18smem_ptr_flag_bitsILi16EEENSS_INS5_IJNSA_ILi8EEESG_EEENS5_IJSG_SB_EEEEEEEvNS4_8identityESZ_S19_vS1A_EENS_8epilogue10collective18CollectiveEpilogueINS1C_23Sm100TmaWarpSpecializedILi3ELi2ELi32ELb1ELb0EEEJSH_NS5_IJNSS_ISE_SB_EENSS_ISG_SB_EEEEESI_SJ_SI_SJ_NS1C_6fusion15FusionCallbacksIS1G_NS1K_17LinearCombinationISI_fSI_fLNS_15FloatRoundStyleE2EEESH_S1J_JEEENS4_5SM1004TMEM4LOAD26SM100_TMEM_LOAD_32dp32b32xESZ_S19_NS4_39AutoVectorizingCopyWithAssumedAlignmentILi128EEENS4_14SM90_TMA_STOREES19_S1V_S1V_EEEvvEEEEvNT_6ParamsE,"",@"SHT_CUDA_INFO"
	.sectionflags	@""
	.align	4


	//----- nvinfo : EIATTR_CUDA_API_VERSION
	.align		4
        /*0000*/ 	.byte	0x04, 0x37
        /*0002*/ 	.short	(.L_31 - .L_30)
.L_30:
        /*0004*/ 	.word	0x00000082


	//----- nvinfo : EIATTR_KPARAM_INFO
	.align		4
.L_31:
        /*0008*/ 	.byte	0x04, 0x17
        /*000a*/ 	.short	(.L_33 - .L_32)
.L_32:
        /*000c*/ 	.word	0x00000000
        /*0010*/ 	.short	0x0000
        /*0012*/ 	.short	0x0000
        /*0014*/ 	.byte	0x00, 0xf0, 0x01, 0x20


	//----- nvinfo : EIATTR_AT_ENTRY_FRAGMENTS
	.align		4
.L_33:
        /*0018*/ 	.byte	0x04, 0x4f
        /*001a*/ 	.short	(.L_35 - .L_34)


	//   ....[0]....
.L_34:
        /*001c*/ 	.word	0x00000006


	//----- nvinfo : EIATTR_RESERVED_SMEM_USED
	.align		4
.L_35:
        /*0020*/ 	.byte	0x01, 0x41
	.zero		2


	//----- nvinfo : EIATTR_SPARSE_MMA_MASK
	.align		4
        /*0024*/ 	.byte	0x03, 0x50
        /*0026*/ 	.short	0x0000


	//----- nvinfo : EIATTR_TCGEN05_1CTA_USED
	.align		4
        /*0028*/ 	.byte	0x01, 0x51
	.zero		2


	//----- nvinfo : EIATTR_MAXREG_COUNT
	.align		4
        /*002c*/ 	.byte	0x03, 0x1b
        /*002e*/ 	.short	0x00ff


	//----- nvinfo : EIATTR_NUM_BARRIERS
	.align		4
        /*0030*/ 	.byte	0x02, 0x4c
        /*0032*/ 	.byte	0x07
	.zero		1


	//----- nvinfo : EIATTR_EXTERNS
	.align		4
        /*0034*/ 	.byte	0x04, 0x0f
        /*0036*/ 	.short	(.L_37 - .L_36)


	//   ....[0]....
	.align		4
.L_36:
        /*0038*/ 	.word	index@(__assertfail)


	//----- nvinfo : EIATTR_MERCURY_ISA_VERSION
	.align		4
.L_37:
        /*003c*/ 	.byte	0x03, 0x5f
        /*003e*/ 	.short	0x0101


	//----- nvinfo : EIATTR_INT_WARP_WIDE_INSTR_OFFSETS
	.align		4
        /*0040*/ 	.byte	0x04, 0x31
        /*0042*/ 	.short	(.L_39 - .L_38)


	//   ....[0]....
.L_38:
        /*0044*/ 	.word	0x00001da0


	//   ....[1]....
        /*0048*/ 	.word	0x00003670


	//   ....[2]....
        /*004c*/ 	.word	0x000036a0


	//   ....[3]....
        /*0050*/ 	.word	0x000036f0


	//   ....[4]....
        /*0054*/ 	.word	0x00003fe0


	//   ....[5]....
        /*0058*/ 	.word	0x00004000


	//   ....[6]....
        /*005c*/ 	.word	0x000042d0


	//   ....[7]....
        /*0060*/ 	.word	0x00004400


	//----- nvinfo : EIATTR_COOP_GROUP_MASK_REGIDS
	.align		4
.L_39:
        /*0064*/ 	.byte	0x04, 0x29
        /*0066*/ 	.short	(.L_41 - .L_40)


	//   ....[0]....
.L_40:
        /*0068*/ 	.word	0xffffffff


	//   ....[1]....
        /*006c*/ 	.word	0xffffffff


	//   ....[2]....
        /*0070*/ 	.word	0xffffffff


	//   ....[3]....
        /*0074*/ 	.word	0xffffffff


	//   ....[4]....
        /*0078*/ 	.word	0xffffffff


	//   ....[5]....
        /*007c*/ 	.word	0xffffffff


	//   ....[6]....
        /*0080*/ 	.word	0xffffffff


	//   ....[7]....
        /*0084*/ 	.word	0xffffffff


	//   ....[8]....
        /*0088*/ 	.word	0xffffffff


	//   ....[9]....
        /*008c*/ 	.word	0xffffffff


	//   ....[10]....
        /*0090*/ 	.word	0xffffffff


	//   ....[11]....
        /*0094*/ 	.word	0xffffffff


	//   ....[12]....
        /*0098*/ 	.word	0xffffffff


	//----- nvinfo : EIATTR_COOP_GROUP_INSTR_OFFSETS
	.align		4
.L_41:
        /*009c*/ 	.byte	0x04, 0x28
        /*009e*/ 	.short	(.L_43 - .L_42)


	//   ....[0]....
.L_42:
        /*00a0*/ 	.word	0x00000090


	//   ....[1]....
        /*00a4*/ 	.word	0x000004d0


	//   ....[2]....
        /*00a8*/ 	.word	0x00000620


	//   ....[3]....
        /*00ac*/ 	.word	0x000007a0


	//   ....[4]....
        /*00b0*/ 	.word	0x000008a0


	//   ....[5]....
        /*00b4*/ 	.word	0x00000a10


	//   ....[6]....
        /*00b8*/ 	.word	0x00000bb0


	//   ....[7]....
        /*00bc*/ 	.word	0x00001c80


	//   ....[8]....
        /*00c0*/ 	.word	0x000029d0


	//   ....[9]....
        /*00c4*/ 	.word	0x00002be0


	//   ....[10]....
        /*00c8*/ 	.word	0x00002c10


	//   ....[11]....
        /*00cc*/ 	.word	0x00003560


	//   ....[12]....
        /*00d0*/ 	.word	0x00003790


	//----- nvinfo : EIATTR_VRC_CTA_INIT_COUNT
	.align		4
.L_43:
        /*00d4*/ 	.byte	0x02, 0x4a
        /*00d6*/ 	.byte	0x80
	.zero		1


	//----- nvinfo : EIATTR_SYSCALL_OFFSETS
	.align		4
        /*00d8*/ 	.byte	0x04, 0x46
        /*00da*/ 	.short	(.L_45 - .L_44)


	//   ....[0]....
.L_44:
        /*00dc*/ 	.word	0x00004fb0


	//   ....[1]....
        /*00e0*/ 	.word	0x000050a0


	//   ....[2]....
        /*00e4*/ 	.word	0x000058e0


	//   ....[3]....
        /*00e8*/ 	.word	0x00006590


	//----- nvinfo : EIATTR_MBARRIER_INSTR_OFFSETS
	.align		4
.L_45:
        /*00ec*/ 	.byte	0x04, 0x39
        /*00ee*/ 	.short	(.L_47 - .L_46)


	//   ....[0]....
.L_46:
        /*00f0*/ 	.word	0x000005b0
        /*00f4*/ 	.word	0x000000ff
        /*00f8*/ 	.word	0x00000000
        /*00fc*/ 	.short	0x0100
        /*00fe*/ 	.byte	0x05
	.zero		1


	//   ....[1]....
        /*0100*/ 	.word	0x000005c0
        /*0104*/ 	.word	0x000000ff
        /*0108*/ 	.word	0x00000018
        /*010c*/ 	.short	0x0100
        /*010e*/ 	.byte	0x05
	.zero		1


	//   ....[2]....
        /*0110*/ 	.word	0x000005d0
        /*0114*/ 	.word	0x000000ff
        /*0118*/ 	.word	0x00000008
        /*011c*/ 	.short	0x0100
        /*011e*/ 	.byte	0x05
	.zero		1


	//   ....[3]....
        /*0120*/ 	.word	0x000005e0
        /*0124*/ 	.word	0x000000ff
        /*0128*/ 	.word	0x00000020
        /*012c*/ 	.short	0x0100
        /*012e*/ 	.byte	0x05
	.zero		1


	//   ....[4]....
        /*0130*/ 	.word	0x000005f0
        /*0134*/ 	.word	0x000000ff
        /*0138*/ 	.word	0x00000010
        /*013c*/ 	.short	0x0100
        /*013e*/ 	.byte	0x05
	.zero		1


	//   ....[5]....
        /*0140*/ 	.word	0x00000600
        /*0144*/ 	.word	0x000000ff
        /*0148*/ 	.word	0x00000028
        /*014c*/ 	.short	0x0100
        /*014e*/ 	.byte	0x05
	.zero		1


	//   ....[6]....
        /*0150*/ 	.word	0x00000730
        /*0154*/ 	.word	0x000000ff
        /*0158*/ 	.word	0x00000030
        /*015c*/ 	.short	0x0100
        /*015e*/ 	.byte	0x07
	.zero		1


	//   ....[7]....
        /*0160*/ 	.word	0x00000740
        /*0164*/ 	.word	0x000000ff
        /*0168*/ 	.word	0x00000048
        /*016c*/ 	.short	0x0100
        /*016e*/ 	.byte	0x07
	.zero		1


	//   ....[8]....
        /*0170*/ 	.word	0x00000750
        /*0174*/ 	.word	0x000000ff
        /*0178*/ 	.word	0x00000038
        /*017c*/ 	.short	0x0100
        /*017e*/ 	.byte	0x07
	.zero		1


	//   ....[9]....
        /*0180*/ 	.word	0x00000760
        /*0184*/ 	.word	0x000000ff
        /*0188*/ 	.word	0x00000050
        /*018c*/ 	.short	0x0100
        /*018e*/ 	.byte	0x07
	.zero		1


	//   ....[10]....
        /*0190*/ 	.word	0x00000770
        /*0194*/ 	.word	0x000000ff
        /*0198*/ 	.word	0x00000040
        /*019c*/ 	.short	0x0100
        /*019e*/ 	.byte	0x07
	.zero		1


	//   ....[11]....
        /*01a0*/ 	.word	0x00000780
        /*01a4*/ 	.word	0x000000ff
        /*01a8*/ 	.word	0x00000058
        /*01ac*/ 	.short	0x0100
        /*01ae*/ 	.byte	0x07
	.zero		1


	//   ....[12]....
        /*01b0*/ 	.word	0x00000870
        /*01b4*/ 	.word	0x000000ff
        /*01b8*/ 	.word	0x00000060
        /*01bc*/ 	.short	0x0100
        /*01be*/ 	.byte	0x05
	.zero		1


	//   ....[13]....
        /*01c0*/ 	.word	0x00000880
        /*01c4*/ 	.word	0x000000ff
        /*01c8*/ 	.word	0x00000068
        /*01cc*/ 	.short	0x0100
        /*01ce*/ 	.byte	0x05
	.zero		1


	//   ....[14]....
        /*01d0*/ 	.word	0x000009c0
        /*01d4*/ 	.word	0x000000ff
        /*01d8*/ 	.word	0x00000070
        /*01dc*/ 	.short	0x0100
        /*01de*/ 	.byte	0x05
	.zero		1


	//   ....[15]....
        /*01e0*/ 	.word	0x000009d0
        /*01e4*/ 	.word	0x000000ff
        /*01e8*/ 	.word	0x00000080
        /*01ec*/ 	.short	0x0100
        /*01ee*/ 	.byte	0x05
	.zero		1


	//   ....[16]....
        /*01f0*/ 	.word	0x000009e0
        /*01f4*/ 	.word	0x000000ff
        /*01f8*/ 	.word	0x00000078
        /*01fc*/ 	.short	0x0100
        /*01fe*/ 	.byte	0x05
	.zero		1


	//   ....[17]....
        /*0200*/ 	.word	0x000009f0
        /*0204*/ 	.word	0x000000ff
        /*0208*/ 	.word	0x00000088
        /*020c*/ 	.short	0x0100
        /*020e*/ 	.byte	0x05
	.zero		1


	//   ....[18]....
        /*0210*/ 	.word	0x00000b20
        /*0214*/ 	.word	0x000000ff
        /*0218*/ 	.word	0x00000090
        /*021c*/ 	.short	0x0100
        /*021e*/ 	.byte	0x07
	.zero		1


	//   ....[19]....
        /*0220*/ 	.word	0x00000b30
        /*0224*/ 	.word	0x000000ff
        /*0228*/ 	.word	0x000000b0
        /*022c*/ 	.short	0x0100
        /*022e*/ 	.byte	0x07
	.zero		1


	//   ....[20]....
        /*0230*/ 	.word	0x00000b40
        /*0234*/ 	.word	0x000000ff
        /*0238*/ 	.word	0x00000098
        /*023c*/ 	.short	0x0100
        /*023e*/ 	.byte	0x07
	.zero		1


	//   ....[21]....
        /*0240*/ 	.word	0x00000b50
        /*0244*/ 	.word	0x000000ff
        /*0248*/ 	.word	0x000000b8
        /*024c*/ 	.short	0x0100
        /*024e*/ 	.byte	0x07
	.zero		1


	//   ....[22]....
        /*0250*/ 	.word	0x00000b60
        /*0254*/ 	.word	0x000000ff
        /*0258*/ 	.word	0x000000a0
        /*025c*/ 	.short	0x0100
        /*025e*/ 	.byte	0x07
	.zero		1


	//   ....[23]....
        /*0260*/ 	.word	0x00000b70
        /*0264*/ 	.word	0x000000ff
        /*0268*/ 	.word	0x000000c0
        /*026c*/ 	.short	0x0100
        /*026e*/ 	.byte	0x07
	.zero		1


	//   ....[24]....
        /*0270*/ 	.word	0x00000b80
        /*0274*/ 	.word	0x000000ff
        /*0278*/ 	.word	0x000000a8
        /*027c*/ 	.short	0x0100
        /*027e*/ 	.byte	0x07
	.zero		1


	//   ....[25]....
        /*0280*/ 	.word	0x00000b90
        /*0284*/ 	.word	0x000000ff
        /*0288*/ 	.word	0x000000c8
        /*028c*/ 	.short	0x0100
        /*028e*/ 	.byte	0x07
	.zero		1


	//   ....[26]....
        /*0290*/ 	.word	0x00000c80
        /*0294*/ 	.word	0x000000ff
        /*0298*/ 	.word	0x000000d0
        /*029c*/ 	.short	0x0100
        /*029e*/ 	.byte	0x05
	.zero		1


	//   ....[27]....
        /*02a0*/ 	.word	0x00000c90
        /*02a4*/ 	.word	0x000000ff
        /*02a8*/ 	.word	0x000000e0
        /*02ac*/ 	.short	0x0100
        /*02ae*/ 	.byte	0x05
	.zero		1


	//   ....[28]....
        /*02b0*/ 	.word	0x00000ca0
        /*02b4*/ 	.word	0x000000ff
        /*02b8*/ 	.word	0x000000d8
        /*02bc*/ 	.short	0x0100
        /*02be*/ 	.byte	0x05
	.zero		1


	//   ....[29]....
        /*02c0*/ 	.word	0x00000cb0
        /*02c4*/ 	.word	0x000000ff
        /*02c8*/ 	.word	0x000000e8
        /*02cc*/ 	.short	0x0100
        /*02ce*/ 	.byte	0x05
	.zero		1


	//   ....[30]....
        /*02d0*/ 	.word	0x00001580
        /*02d4*/ 	.word	0x00000002
        /*02d8*/ 	.word	0x000000e0
        /*02dc*/ 	.short	0x010a
        /*02de*/ 	.byte	0xff
	.zero		1


	//   ....[31]....
        /*02e0*/ 	.word	0x000015b0
        /*02e4*/ 	.word	0x00000002
        /*02e8*/ 	.word	0x000000d0
        /*02ec*/ 	.short	0x0101
        /*02ee*/ 	.byte	0xff
	.zero		1


	//   ....[32]....
        /*02f0*/ 	.word	0x00001680
        /*02f4*/ 	.word	0x000000ff
        /*02f8*/ 	.word	0x00000018
        /*02fc*/ 	.short	0x010a
        /*02fe*/ 	.byte	0x08
	.zero		1


	//   ....[33]....
        /*0300*/ 	.word	0x00001720
        /*0304*/ 	.word	0x000000ff
        /*0308*/ 	.word	0x00000018
        /*030c*/ 	.short	0x010a
        /*030e*/ 	.byte	0x21
	.zero		1


	//   ....[34]....
        /*0310*/ 	.word	0x00001870
        /*0314*/ 	.word	0x000000ff
        /*0318*/ 	.word	0x00000018
        /*031c*/ 	.short	0x010a
        /*031e*/ 	.byte	0x08
	.zero		1


	//   ....[35]....
        /*0320*/ 	.word	0x00001980
        /*0324*/ 	.word	0x000000ff
        /*0328*/ 	.word	0x00000068
        /*032c*/ 	.short	0x0101
        /*032e*/ 	.byte	0x04
	.zero		1


	//   ....[36]....
        /*0330*/ 	.word	0x000019a0
        /*0334*/ 	.word	0x000000ff
        /*0338*/ 	.word	0x00000018
        /*033c*/ 	.short	0x010a
        /*033e*/ 	.byte	0x08
	.zero		1


	//   ....[37]....
        /*0340*/ 	.word	0x00001a20
        /*0344*/ 	.word	0x000000ff
        /*0348*/ 	.word	0x00000018
        /*034c*/ 	.short	0x010a
        /*034e*/ 	.byte	0x11
	.zero		1


	//   ....[38]....
        /*0350*/ 	.word	0x00001b70
        /*0354*/ 	.word	0x000000ff
        /*0358*/ 	.word	0x00000018
        /*035c*/ 	.short	0x010a
        /*035e*/ 	.byte	0x08
	.zero		1


	//   ....[39]....
        /*0360*/ 	.word	0x00001cb0
        /*0364*/ 	.word	0x00000002
        /*0368*/ 	.word	0x00000070
        /*036c*/ 	.short	0x010a
        /*036e*/ 	.byte	0xff
	.zero		1


	//   ....[40]....
        /*0370*/ 	.word	0x00001d70
        /*0374*/ 	.word	0x00000002
        /*0378*/ 	.word	0x00000000
        /*037c*/ 	.short	0x0101
        /*037e*/ 	.byte	0xff
	.zero		1


	//   ....[41]....
        /*0380*/ 	.word	0x000022d0
        /*0384*/ 	.word	0x000000ff
        /*0388*/ 	.word	0x00000000
        /*038c*/ 	.short	0x010a
        /*038e*/ 	.byte	0x05
	.zero		1


	//   ....[42]....
        /*0390*/ 	.word	0x00002360
        /*0394*/ 	.word	0x000000ff
        /*0398*/ 	.word	0x00000000
        /*039c*/ 	.short	0x010a
        /*039e*/ 	.byte	0x05
	.zero		1


	//   ....[43]....
        /*03a0*/ 	.word	0x00002400
        /*03a4*/ 	.word	0x00000000
        /*03a8*/ 	.word	0x00000000
        /*03ac*/ 	.short	0x010a
        /*03ae*/ 	.byte	0xff
	.zero		1


	//   ....[44]....
        /*03b0*/ 	.word	0x00002520
        /*03b4*/ 	.word	0x00000000
        /*03b8*/ 	.word	0x000000d0
        /*03bc*/ 	.short	0x010a
        /*03be*/ 	.byte	0xff
	.zero		1


	//   ....[45]....
        /*03c0*/ 	.word	0x00002590
        /*03c4*/ 	.word	0x00000000
        /*03c8*/ 	.word	0x00000000
        /*03cc*/ 	.short	0x0101
        /*03ce*/ 	.byte	0xff
	.zero		1


	//   ....[46]....
        /*03d0*/ 	.word	0x000025b0
        /*03d4*/ 	.word	0x000000ff
        /*03d8*/ 	.word	0x00000080
        /*03dc*/ 	.short	0x010a
        /*03de*/ 	.byte	0x05
	.zero		1


	//   ....[47]....
        /*03e0*/ 	.word	0x000026d0
        /*03e4*/ 	.word	0x00000000
        /*03e8*/ 	.word	0x00000070
        /*03ec*/ 	.short	0x010a
        /*03ee*/ 	.byte	0xff
	.zero		1


	//   ....[48]....
        /*03f0*/ 	.word	0x000027d0
        /*03f4*/ 	.word	0x00000000
        /*03f8*/ 	.word	0x00000000
        /*03fc*/ 	.short	0x0101
        /*03fe*/ 	.byte	0xff
	.zero		1


	//   ....[49]....
        /*0400*/ 	.word	0x00002860
        /*0404*/ 	.word	0x000000ff
        /*0408*/ 	.word	0x00000080
        /*040c*/ 	.short	0x0106
        /*040e*/ 	.byte	0x05
	.zero		1


	//   ....[50]....
        /*0410*/ 	.word	0x00002880
        /*0414*/ 	.word	0x000000ff
        /*0418*/ 	.word	0x00000080
        /*041c*/ 	.short	0x010a
        /*041e*/ 	.byte	0x05
	.zero		1


	//   ....[51]....
        /*0420*/ 	.word	0x00002910
        /*0424*/ 	.word	0x000000ff
        /*0428*/ 	.word	0x00000080
        /*042c*/ 	.short	0x0106
        /*042e*/ 	.byte	0x04
	.zero		1


	//   ....[52]....
        /*0430*/ 	.word	0x00002950
        /*0434*/ 	.word	0x00000000
        /*0438*/ 	.word	0x00000080
        /*043c*/ 	.short	0x010a
        /*043e*/ 	.byte	0xff
	.zero		1


	//   ....[53]....
        /*0440*/ 	.word	0x00002e50
        /*0444*/ 	.word	0x00000000
        /*0448*/ 	.word	0x00000070
        /*044c*/ 	.short	0x010a
        /*044e*/ 	.byte	0xff
	.zero		1


	//   ....[54]....
        /*0450*/ 	.word	0x00002f60
        /*0454*/ 	.word	0x00000003
        /*0458*/ 	.word	0x00000000
        /*045c*/ 	.short	0x0101
        /*045e*/ 	.byte	0xff
	.zero		1


	//   ....[55]....
        /*0460*/ 	.word	0x00002f70
        /*0464*/ 	.word	0x000000ff
        /*0468*/ 	.word	0x00000000
        /*046c*/ 	.short	0x010a
        /*046e*/ 	.byte	0x04
	.zero		1


	//   ....[56]....
        /*0470*/ 	.word	0x00002f90
        /*0474*/ 	.word	0x000000ff
        /*0478*/ 	.word	0x000000b0
        /*047c*/ 	.short	0x010a
        /*047e*/ 	.byte	0x08
	.zero		1


	//   ....[57]....
        /*0480*/ 	.word	0x00003060
        /*0484*/ 	.word	0x000000ff
        /*0488*/ 	.word	0x00000000
        /*048c*/ 	.short	0x010a
        /*048e*/ 	.byte	0x07
	.zero		1


	//   ....[58]....
        /*0490*/ 	.word	0x000031a0
        /*0494*/ 	.word	0x000000ff
        /*0498*/ 	.word	0x00000000
        /*049c*/ 	.short	0x010a
        /*049e*/ 	.byte	0x04
	.zero		1


	//   ....[59]....
        /*04a0*/ 	.word	0x00003390
        /*04a4*/ 	.word	0x000000ff
        /*04a8*/ 	.word	0x00000000
        /*04ac*/ 	.short	0x010a
        /*04ae*/ 	.byte	0x05
	.zero		1


	//   ....[60]....
        /*04b0*/ 	.word	0x00003420
        /*04b4*/ 	.word	0x000000ff
        /*04b8*/ 	.word	0x00000000
        /*04bc*/ 	.short	0x010a
        /*04be*/ 	.byte	0x05
	.zero		1


	//   ....[61]....
        /*04c0*/ 	.word	0x000034b0
        /*04c4*/ 	.word	0x000000ff
        /*04c8*/ 	.word	0x00000000
        /*04cc*/ 	.short	0x010a
        /*04ce*/ 	.byte	0x05
	.zero		1


	//   ....[62]....
        /*04d0*/ 	.word	0x00003540
        /*04d4*/ 	.word	0x000000ff
        /*04d8*/ 	.word	0x00000000
        /*04dc*/ 	.short	0x010a
        /*04de*/ 	.byte	0x07
	.zero		1


	//   ....[63]....
        /*04e0*/ 	.word	0x00003980
        /*04e4*/ 	.word	0x00000000
        /*04e8*/ 	.word	0x00000070
        /*04ec*/ 	.short	0x010a
        /*04ee*/ 	.byte	0xff
	.zero		1


	//   ....[64]....
        /*04f0*/ 	.word	0x00003a40
        /*04f4*/ 	.word	0x00000000
        /*04f8*/ 	.word	0x00000000
        /*04fc*/ 	.short	0x0101
        /*04fe*/ 	.byte	0xff
	.zero		1


	//   ....[65]....
        /*0500*/ 	.word	0x00003d60
        /*0504*/ 	.word	0x000000ff
        /*0508*/ 	.word	0x00000068
        /*050c*/ 	.short	0x010a
        /*050e*/ 	.byte	0x07
	.zero		1


	//   ....[66]....
        /*0510*/ 	.word	0x00003f80
        /*0514*/ 	.word	0x000000ff
        /*0518*/ 	.word	0x00000048
        /*051c*/ 	.short	0x010a
        /*051e*/ 	.byte	0x0f
	.zero		1


	//   ....[67]....
        /*0520*/ 	.word	0x00004180
        /*0524*/ 	.word	0x000000ff
        /*0528*/ 	.word	0x00000030
        /*052c*/ 	.short	0x010b
        /*052e*/ 	.byte	0x0f
	.zero		1


	//   ....[68]....
        /*0530*/ 	.word	0x000041d0
        /*0534*/ 	.word	0x000000ff
        /*0538*/ 	.word	0x00000000
        /*053c*/ 	.short	0x0101
        /*053e*/ 	.byte	0x10
	.zero		1


	//   ....[69]....
        /*0540*/ 	.word	0x00004210
        /*0544*/ 	.word	0x000000ff
        /*0548*/ 	.word	0x00000048
        /*054c*/ 	.short	0x010a
        /*054e*/ 	.byte	0x0d
	.zero		1


	//   ....[70]....
        /*0550*/ 	.word	0x00004450
        /*0554*/ 	.word	0x000000ff
        /*0558*/ 	.word	0x00000030
        /*055c*/ 	.short	0x010b
        /*055e*/ 	.byte	0x0d
	.zero		1


	//   ....[71]....
        /*0560*/ 	.word	0x000044c0
        /*0564*/ 	.word	0x000000ff
        /*0568*/ 	.word	0x00000000
        /*056c*/ 	.short	0x0101
        /*056e*/ 	.byte	0x0f
	.zero		1


	//   ....[72]....
        /*0570*/ 	.word	0x00004510
        /*0574*/ 	.word	0x000000ff
        /*0578*/ 	.word	0x00000000
        /*057c*/ 	.short	0x010a
        /*057e*/ 	.byte	0x04
	.zero		1


	//   ....[73]....
        /*0580*/ 	.word	0x000045a0
        /*0584*/ 	.word	0x000000ff
        /*0588*/ 	.word	0x00000000
        /*058c*/ 	.short	0x010a
        /*058e*/ 	.byte	0x04
	.zero		1


	//   ....[74]....
        /*0590*/ 	.word	0x00004640
        /*0594*/ 	.word	0x00000000
        /*0598*/ 	.word	0x00000000
        /*059c*/ 	.short	0x010a
        /*059e*/ 	.byte	0xff
	.zero		1


	//   ....[75]....
        /*05a0*/ 	.word	0x00004980
        /*05a4*/ 	.word	0x00000000
        /*05a8*/ 	.word	0x00000070
        /*05ac*/ 	.short	0x010a
        /*05ae*/ 	.byte	0xff
	.zero		1


	//   ....[76]....
        /*05b0*/ 	.word	0x00004a90
        /*05b4*/ 	.word	0x00000000
        /*05b8*/ 	.word	0x00000000
        /*05bc*/ 	.short	0x0101
        /*05be*/ 	.byte	0xff
	.zero		1


	//   ....[77]....
        /*05c0*/ 	.word	0x00005530
        /*05c4*/ 	.word	0x00000000
        /*05c8*/ 	.word	0x00000030
        /*05cc*/ 	.short	0x010a
        /*05ce*/ 	.byte	0xff
	.zero		1


	//   ....[78]....
        /*05d0*/ 	.word	0x000055a0
        /*05d4*/ 	.word	0x00000049
        /*05d8*/ 	.word	0x00000090
        /*05dc*/ 	.short	0x010a
        /*05de*/ 	.byte	0xff
	.zero		1


	//   ....[79]....
        /*05e0*/ 	.word	0x00005690
        /*05e4*/ 	.word	0x00000000
        /*05e8*/ 	.word	0x00000030
        /*05ec*/ 	.short	0x010a
        /*05ee*/ 	.byte	0xff
	.zero		1


	//   ....[80]....
        /*05f0*/ 	.word	0x000057c0
        /*05f4*/ 	.word	0x00000049
        /*05f8*/ 	.word	0x00000090
        /*05fc*/ 	.short	0x010a
        /*05fe*/ 	.byte	0xff
	.zero		1


	//   ....[81]....
        /*0600*/ 	.word	0x000062d0
        /*0604*/ 	.word	0x00000000
        /*0608*/ 	.word	0x00000000
        /*060c*/ 	.short	0x0101
        /*060e*/ 	.byte	0xff
	.zero		1


	//   ....[82]....
        /*0610*/ 	.word	0x000062e0
        /*0614*/ 	.word	0x00000002
        /*0618*/ 	.word	0x00000030
        /*061c*/ 	.short	0x010a
        /*061e*/ 	.byte	0xff
	.zero		1


	//   ....[83]....
        /*0620*/ 	.word	0x000063b0
        /*0624*/ 	.word	0x00000002
        /*0628*/ 	.word	0x00000030
        /*062c*/ 	.short	0x010a
        /*062e*/ 	.byte	0xff
	.zero		1


	//   ....[84]....
        /*0630*/ 	.word	0x00006700
        /*0634*/ 	.word	0x000000ff
        /*0638*/ 	.word	0x00000000
        /*063c*/ 	.short	0x0101
        /*063e*/ 	.byte	0x05
	.zero		1


	//   ....[85]....
        /*0640*/ 	.word	0x00007050
        /*0644*/ 	.word	0x00000000
        /*0648*/ 	.word	0x00000000
        /*064c*/ 	.short	0x0101
        /*064e*/ 	.byte	0xff
	.zero		1


	//   ....[86]....
        /*0650*/ 	.word	0x000072c0
        /*0654*/ 	.word	0x000000ff
        /*0658*/ 	.word	0x00000000
        /*065c*/ 	.short	0x0101
        /*065e*/ 	.byte	0x04
	.zero		1


	//   ....[87]....
        /*0660*/ 	.word	0x000072e0
        /*0664*/ 	.word	0x00000002
        /*0668*/ 	.word	0x000000e0
        /*066c*/ 	.short	0x010a
        /*066e*/ 	.byte	0xff
	.zero		1


	//   ....[88]....
        /*0670*/ 	.word	0x00007340
        /*0674*/ 	.word	0x00000002
        /*0678*/ 	.word	0x00000018
        /*067c*/ 	.short	0x010a
        /*067e*/ 	.byte	0xff
	.zero		1


	//   ....[89]....
        /*0680*/ 	.word	0x000073a0
        /*0684*/ 	.word	0x00000002
        /*0688*/ 	.word	0x00000018
        /*068c*/ 	.short	0x010a
        /*068e*/ 	.byte	0xff
	.zero		1


	//   ....[90]....
        /*0690*/ 	.word	0x000073f0
        /*0694*/ 	.word	0x00000002
        /*0698*/ 	.word	0x00000070
        /*069c*/ 	.short	0x010a
        /*069e*/ 	.byte	0xff
	.zero		1


	//   ....[91]....
        /*06a0*/ 	.word	0x00007450
        /*06a4*/ 	.word	0x00000000
        /*06a8*/ 	.word	0x00000000
        /*06ac*/ 	.short	0x010a
        /*06ae*/ 	.byte	0xff
	.zero		1


	//   ....[92]....
        /*06b0*/ 	.word	0x000074b0
        /*06b4*/ 	.word	0x00000000
        /*06b8*/ 	.word	0x00000000
        /*06bc*/ 	.short	0x010a
        /*06be*/ 	.byte	0xff
	.zero		1


	//   ....[93]....
        /*06c0*/ 	.word	0x00007500
        /*06c4*/ 	.word	0x00000000
        /*06c8*/ 	.word	0x000000d0
        /*06cc*/ 	.short	0x010a
        /*06ce*/ 	.byte	0xff
	.zero		1


	//   ....[94]....
        /*06d0*/ 	.word	0x00007560
        /*06d4*/ 	.word	0x00000000
        /*06d8*/ 	.word	0x00000080
        /*06dc*/ 	.short	0x010a
        /*06de*/ 	.byte	0xff
	.zero		1


	//   ....[95]....
        /*06e0*/ 	.word	0x000075b0
        /*06e4*/ 	.word	0x00000000
        /*06e8*/ 	.word	0x00000070
        /*06ec*/ 	.short	0x010a
        /*06ee*/ 	.byte	0xff
	.zero		1


	//   ....[96]....
        /*06f0*/ 	.word	0x00007610
        /*06f4*/ 	.word	0x00000000
        /*06f8*/ 	.word	0x00000080
        /*06fc*/ 	.short	0x010a
        /*06fe*/ 	.byte	0xff
	.zero		1


	//   ....[97]....
        /*0700*/ 	.word	0x00007660
        /*0704*/ 	.word	0x00000000
        /*0708*/ 	.word	0x00000070
        /*070c*/ 	.short	0x010a
        /*070e*/ 	.byte	0xff
	.zero		1


	//   ....[98]....
        /*0710*/ 	.word	0x000076c0
        /*0714*/ 	.word	0x00000002
        /*0718*/ 	.word	0x000000b0
        /*071c*/ 	.short	0x010a
        /*071e*/ 	.byte	0xff
	.zero		1


	//   ....[99]....
        /*0720*/ 	.word	0x00007720
        /*0724*/ 	.word	0x00000000
        /*0728*/ 	.word	0x00000000
        /*072c*/ 	.short	0x010a
        /*072e*/ 	.byte	0xff
	.zero		1


	//   ....[100]....
        /*0730*/ 	.word	0x00007780
        /*0734*/ 	.word	0x00000000
        /*0738*/ 	.word	0x00000000
        /*073c*/ 	.short	0x010a
        /*073e*/ 	.byte	0xff
	.zero		1


	//   ....[101]....
        /*0740*/ 	.word	0x000077e0
        /*0744*/ 	.word	0x00000000
        /*0748*/ 	.word	0x00000000
        /*074c*/ 	.short	0x010a
        /*074e*/ 	.byte	0xff
	.zero		1


	//   ....[102]....
        /*0750*/ 	.word	0x00007840
        /*0754*/ 	.word	0x00000000
        /*0758*/ 	.word	0x00000000
        /*075c*/ 	.short	0x010a
        /*075e*/ 	.byte	0xff
	.zero		1


	//   ....[103]....
        /*0760*/ 	.word	0x000078a0
        /*0764*/ 	.word	0x00000000
        /*0768*/ 	.word	0x00000000
        /*076c*/ 	.short	0x010a
        /*076e*/ 	.byte	0xff
	.zero		1


	//   ....[104]....
        /*0770*/ 	.word	0x000078f0
        /*0774*/ 	.word	0x00000000
        /*0778*/ 	.word	0x00000070
        /*077c*/ 	.short	0x010a
        /*077e*/ 	.byte	0xff
	.zero		1


	//   ....[105]....
        /*0780*/ 	.word	0x00007950
        /*0784*/ 	.word	0x00000000
        /*0788*/ 	.word	0x00000068
        /*078c*/ 	.short	0x010a
        /*078e*/ 	.byte	0xff
	.zero		1


	//   ....[106]....
        /*0790*/ 	.word	0x000079b0
        /*0794*/ 	.word	0x00000000
        /*0798*/ 	.word	0x00000048
        /*079c*/ 	.short	0x010a
        /*079e*/ 	.byte	0xff
	.zero		1


	//   ....[107]....
        /*07a0*/ 	.word	0x00007a10
        /*07a4*/ 	.word	0x00000000
        /*07a8*/ 	.word	0x00000048
        /*07ac*/ 	.short	0x010a
        /*07ae*/ 	.byte	0xff
	.zero		1


	//   ....[108]....
        /*07b0*/ 	.word	0x00007a70
        /*07b4*/ 	.word	0x00000000
        /*07b8*/ 	.word	0x00000000
        /*07bc*/ 	.short	0x010a
        /*07be*/ 	.byte	0xff
	.zero		1


	//   ....[109]....
        /*07c0*/ 	.word	0x00007ad0
        /*07c4*/ 	.word	0x00000000
        /*07c8*/ 	.word	0x00000000
        /*07cc*/ 	.short	0x010a
        /*07ce*/ 	.byte	0xff
	.zero		1


	//   ....[110]....
        /*07d0*/ 	.word	0x00007b20
        /*07d4*/ 	.word	0x00000000
        /*07d8*/ 	.word	0x00000070
        /*07dc*/ 	.short	0x010a
        /*07de*/ 	.byte	0xff
	.zero		1


	//   ....[111]....
        /*07e0*/ 	.word	0x00007b70
        /*07e4*/ 	.word	0x00000000
        /*07e8*/ 	.word	0x00000030
        /*07ec*/ 	.short	0x010a
        /*07ee*/ 	.byte	0xff
	.zero		1


	//   ....[112]....
        /*07f0*/ 	.word	0x00007bc0
        /*07f4*/ 	.word	0x00000049
        /*07f8*/ 	.word	0x00000090
        /*07fc*/ 	.short	0x010a
        /*07fe*/ 	.byte	0xff
	.zero		1


	//   ....[113]....
        /*0800*/ 	.word	0x00007c10
        /*0804*/ 	.word	0x00000002
        /*0808*/ 	.word	0x00000030
        /*080c*/ 	.short	0x010a
        /*080e*/ 	.byte	0xff
	.zero		1


	//----- nvinfo : EIATTR_NUM_MBARRIERS
	.align		4
.L_47:
        /*0810*/ 	.byte	0x03, 0x38
        /*0812*/ 	.short	0x001e


	//----- nvinfo : EIATTR_EXIT_INSTR_OFFSETS
	.align		4
        /*0814*/ 	.byte	0x04, 0x1c
        /*0816*/ 	.short	(.L_49 - .L_48)


	//   ....[0]....
.L_48:
        /*0818*/ 	.word	0x00002430


	//   ....[1]....
        /*081c*/ 	.word	0x00002920


	//   ....[2]....
        /*0820*/ 	.word	0x00002980


	//   ....[3]....
        /*0824*/ 	.word	0x000037a0


	//   ....[4]....
        /*0828*/ 	.word	0x00004670


	//   ....[5]....
        /*082c*/ 	.word	0x000046b0


	//   ....[6]....
        /*0830*/ 	.word	0x000071b0


	//   ....[7]....
        /*0834*/ 	.word	0x00007230


	//   ....[8]....
        /*0838*/ 	.word	0x00007260


	//   ....[9]....
        /*083c*/ 	.word	0x000072d0


	//----- nvinfo : EIATTR_MAX_THREADS
	.align		4
.L_49:
        /*0840*/ 	.byte	0x04, 0x05
        /*0842*/ 	.short	(.L_51 - .L_50)
.L_50:
        /*0844*/ 	.word	0x00000100
        /*0848*/ 	.word	0x00000001
        /*084c*/ 	.word	0x00000001


	//----- nvinfo : EIATTR_CRS_STACK_SIZE
	.align		4
.L_51:
        /*0850*/ 	.byte	0x04, 0x1e
        /*0852*/ 	.short	(.L_53 - .L_52)
.L_52:
        /*0854*/ 	.word	0x00000000


	//----- nvinfo : EIATTR_CBANK_PARAM_SIZE
	.align		4
.L_53:
        /*0858*/ 	.byte	0x03, 0x19
        /*085a*/ 	.short	0x0800


	//----- nvinfo : EIATTR_PARAM_CBANK
	.align		4
        /*085c*/ 	.byte	0x04, 0x0a
        /*085e*/ 	.short	(.L_55 - .L_54)
	.align		4
.L_54:
        /*0860*/ 	.word	index@(.nv.constant0._ZN7cutlass13device_kernelINS_4gemm6kernel13GemmUniversalIN4cute5tupleIJiiiiEEENS1_10collective13CollectiveMmaINS1_35MainloopSm100TmaUmmaWarpSpecializedILi3ELi2ELi4ENS5_IJNS4_1CILi1EEESB_SB_EEEEENS5_IJNSA_ILi128EEENSA_ILi64EEENSA_ILi32EEEEEENS_6half_tENS5_IJlSB_lEEESI_SJ_NS4_8TiledMMAINS4_8MMA_AtomIJNS4_20SM100_MMA_F16BF16_SSISI_SI_fLi128ELi64ELNS4_4UMMA5MajorE0ELSO_0ELNSN_7ScaleInE0ELSP_0EEEEEENS4_6LayoutISC_NS5_IJNSA_ILi0EEEST_ST_EEEEENS5_IJNS4_10UnderscoreESW_SW_EEEEENS4_13SM90_TMA_LOADENS4_14ComposedLayoutINS4_7SwizzleILi2ELi4ELi3EEENS4_18smem_ptr_flag_bitsILi16EEENSS_INS5_IJNSA_ILi8EEESG_EEENS5_IJSG_SB_EEEEEEEvNS4_8identityESZ_S19_vS1A_EENS_8epilogue10collective18CollectiveEpilogueINS1C_23Sm100TmaWarpSpecializedILi3ELi2ELi32ELb1ELb0EEEJSH_NS5_IJNSS_ISE_SB_EENSS_ISG_SB_EEEEESI_SJ_SI_SJ_NS1C_6fusion15FusionCallbacksIS1G_NS1K_17LinearCombinationISI_fSI_fLNS_15FloatRoundStyleE2EEESH_S1J_JEEENS4_5SM1004TMEM4LOAD26SM100_TMEM_LOAD_32dp32b32xESZ_S19_NS4_39AutoVectorizingCopyWithAssumedAlignmentILi128EEENS4_14SM90_TMA_STOREES19_S1V_S1V_EEEvvEEEEvNT_6ParamsE)
        /*0864*/ 	.short	0x0380
        /*0866*/ 	.short	0x0800


	//----- nvinfo : EIATTR_SW_WAR
	.align		4
.L_55:
        /*0868*/ 	.byte	0x04, 0x36
        /*086a*/ 	.short	(.L_57 - .L_56)
.L_56:
        /*086c*/ 	.word	0x00000008
.L_57:


//--------------------- .nv.callgraph             --------------------------
	.section	.nv.callgraph,"",@"SHT_CUDA_CALLGRAPH"
	.align	4
	.sectionentsize	8
	.align		4
        /*0000*/ 	.word	0x00000000
	.align		4
        /*0004*/ 	.word	0xffffffff
	.align		4
        /*0008*/ 	.word	index@(_ZN7cutlass13device_kernelINS_4gemm6kernel13GemmUniversalIN4cute5tupleIJiiiiEEENS1_10collective13CollectiveMmaINS1_35MainloopSm100TmaUmmaWarpSpecializedILi3ELi2ELi4ENS5_IJNS4_1CILi1EEESB_SB_EEEEENS5_IJNSA_ILi128EEENSA_ILi64EEENSA_ILi32EEEEEENS_6half_tENS5_IJlSB_lEEESI_SJ_NS4_8TiledMMAINS4_8MMA_AtomIJNS4_20SM100_MMA_F16BF16_SSISI_SI_fLi128ELi64ELNS4_4UMMA5MajorE0ELSO_0ELNSN_7ScaleInE0ELSP_0EEEEEENS4_6LayoutISC_NS5_IJNSA_ILi0EEEST_ST_EEEEENS5_IJNS4_10UnderscoreESW_SW_EEEEENS4_13SM90_TMA_LOADENS4_14ComposedLayoutINS4_7SwizzleILi2ELi4ELi3EEENS4_18smem_ptr_flag_bitsILi16EEENSS_INS5_IJNSA_ILi8EEESG_EEENS5_IJSG_SB_EEEEEEEvNS4_8identityESZ_S19_vS1A_EENS_8epilogue10collective18CollectiveEpilogueINS1C_23Sm100TmaWarpSpecializedILi3ELi2ELi32ELb1ELb0EEEJSH_NS5_IJNSS_ISE_SB_EENSS_ISG_SB_EEEEESI_SJ_SI_SJ_NS1C_6fusion15FusionCallbacksIS1G_NS1K_17LinearCombinationISI_fSI_fLNS_15FloatRoundStyleE2EEESH_S1J_JEEENS4_5SM1004TMEM4LOAD26SM100_TMEM_LOAD_32dp32b32xESZ_S19_NS4_39AutoVectorizingCopyWithAssumedAlignmentILi128EEENS4_14SM90_TMA_STOREES19_S1V_S1V_EEEvvEEEEvNT_6ParamsE)
	.align		4
        /*000c*/ 	.word	index@(__assertfail)
	.align		4
        /*0010*/ 	.word	0x00000000
	.align		4
        /*0014*/ 	.word	0xfffffffe
	.align		4
        /*0018*/ 	.word	0x00000000
	.align		4
        /*001c*/ 	.word	0xfffffffd
	.align		4
        /*0020*/ 	.word	0x00000000
	.align		4
        /*0024*/ 	.word	0xfffffffc


//--------------------- .nv.constant4             --------------------------
	.section	.nv.constant4,"a",@progbits
	.align	8
	.align		8
.nv.constant4:
        /*0000*/ 	.dword	__assertfail
	.align		8
        /*0008*/ 	.dword	__unnamed_1
	.align		8
        /*0010*/ 	.dword	__unnamed_2
	.align		8
        /*0018*/ 	.dword	_ZN39_INTERNAL_25829b8a_4_k_cu_d5ce1655_60174cuda3std3__45__cpo5beginE
	.align		8
        /*0020*/ 	.dword	_ZN39_INTERNAL_25829b8a_4_k_cu_d5ce1655_60174cuda3std3__45__cpo3endE
	.align		8
        /*0028*/ 	.dword	_ZN39_INTERNAL_25829b8a_4_k_cu_d5ce1655_60174cuda3std3__45__cpo6cbeginE
	.align		8
        /*0030*/ 	.dword	_ZN39_INTERNAL_25829b8a_4_k_cu_d5ce1655_60174cuda3std3__45__cpo4cendE
	.align		8
        /*0038*/ 	.dword	_ZN39_INTERNAL_25829b8a_4_k_cu_d5ce1655_60174cuda3std3__441_GLOBAL__N__25829b8a_4_k_cu_d5ce1655_60176ignoreE
	.align		8
        /*0040*/ 	.dword	_ZN39_INTERNAL_25829b8a_4_k_cu_d5ce1655_60174cuda3std3__419piecewise_constructE
	.align		8
        /*0048*/ 	.dword	_ZN39_INTERNAL_25829b8a_4_k_cu_d5ce1655_60174cuda3std3__48in_placeE
	.align		8
        /*0050*/ 	.dword	_ZN39_INTERNAL_25829b8a_4_k_cu_d5ce1655_60174cuda3std6ranges3__45__cpo4swapE
	.align		8
        /*0058*/ 	.dword	_ZN39_INTERNAL_25829b8a_4_k_cu_d5ce1655_60174cuda3std6ranges3__45__cpo9iter_moveE
	.align		8
        /*0060*/ 	.dword	_ZN39_INTERNAL_25829b8a_4_k_cu_d5ce1655_60174cute7productE
	.align		8
        /*0068*/ 	.dword	_ZN39_INTERNAL_25829b8a_4_k_cu_d5ce1655_60174cute1_E
	.align		8
        /*0070*/ 	.dword	$str$25
	.align		8
        /*0078*/ 	.dword	$str$26
	.align		8
        /*0080*/ 	.dword	$str$27
	.align		8
        /*0088*/ 	.dword	$str$28


//--------------------- .text._ZN7cutlass13device_kernelINS_4gemm6kernel13GemmUniversalIN4cute5tupleIJiiiiEEENS1_10collective13CollectiveMmaINS1_35MainloopSm100TmaUmmaWarpSpecializedILi3ELi2ELi4ENS5_IJNS4_1CILi1EEESB_SB_EEEEENS5_IJNSA_ILi128EEENSA_ILi64EEENSA_ILi32EEEEEENS_6half_tENS5_IJlSB_lEEESI_SJ_NS4_8TiledMMAINS4_8MMA_AtomIJNS4_20SM100_MMA_F16BF16_SSISI_SI_fLi128ELi64ELNS4_4UMMA5MajorE0ELSO_0ELNSN_7ScaleInE0ELSP_0EEEEEENS4_6LayoutISC_NS5_IJNSA_ILi0EEEST_ST_EEEEENS5_IJNS4_10UnderscoreESW_SW_EEEEENS4_13SM90_TMA_LOADENS4_14ComposedLayoutINS4_7SwizzleILi2ELi4ELi3EEENS4_18smem_ptr_flag_bitsILi16EEENSS_INS5_IJNSA_ILi8EEESG_EEENS5_IJSG_SB_EEEEEEEvNS4_8identityESZ_S19_vS1A_EENS_8epilogue10collective18CollectiveEpilogueINS1C_23Sm100TmaWarpSpecializedILi3ELi2ELi32ELb1ELb0EEEJSH_NS5_IJNSS_ISE_SB_EENSS_ISG_SB_EEEEESI_SJ_SI_SJ_NS1C_6fusion15FusionCallbacksIS1G_NS1K_17LinearCombinationISI_fSI_fLNS_15FloatRoundStyleE2EEESH_S1J_JEEENS4_5SM1004TMEM4LOAD26SM100_TMEM_LOAD_32dp32b32xESZ_S19_NS4_39AutoVectorizingCopyWithAssumedAlignmentILi128EEENS4_14SM90_TMA_STOREES19_S1V_S1V_EEEvvEEEEvNT_6ParamsE --------------------------
	.section	.text._ZN7cutlass13device_kernelINS_4gemm6kernel13GemmUniversalIN4cute5tupleIJiiiiEEENS1_10collective13CollectiveMmaINS1_35MainloopSm100TmaUmmaWarpSpecializedILi3ELi2ELi4ENS5_IJNS4_1CILi1EEESB_SB_EEEEENS5_IJNSA_ILi128EEENSA_ILi64EEENSA_ILi32EEEEEENS_6half_tENS5_IJlSB_lEEESI_SJ_NS4_8TiledMMAINS4_8MMA_AtomIJNS4_20SM100_MMA_F16BF16_SSISI_SI_fLi128ELi64ELNS4_4UMMA5MajorE0ELSO_0ELNSN_7ScaleInE0ELSP_0EEEEEENS4_6LayoutISC_NS5_IJNSA_ILi0EEEST_ST_EEEEENS5_IJNS4_10UnderscoreESW_SW_EEEEENS4_13SM90_TMA_LOADENS4_14ComposedLayoutINS4_7SwizzleILi2ELi4ELi3EEENS4_18smem_ptr_flag_bitsILi16EEENSS_INS5_IJNSA_ILi8EEESG_EEENS5_IJSG_SB_EEEEEEEvNS4_8identityESZ_S19_vS1A_EENS_8epilogue10collective18CollectiveEpilogueINS1C_23Sm100TmaWarpSpecializedILi3ELi2ELi32ELb1ELb0EEEJSH_NS5_IJNSS_ISE_SB_EENSS_ISG_SB_EEEEESI_SJ_SI_SJ_NS1C_6fusion15FusionCallbacksIS1G_NS1K_17LinearCombinationISI_fSI_fLNS_15FloatRoundStyleE2EEESH_S1J_JEEENS4_5SM1004TMEM4LOAD26SM100_TMEM_LOAD_32dp32b32xESZ_S19_NS4_39AutoVectorizingCopyWithAssumedAlignmentILi128EEENS4_14SM90_TMA_STOREES19_S1V_S1V_EEEvvEEEEvNT_6ParamsE,"ax",@progbits
	.align	128
.text._ZN7cutlass13device_kernelINS_4gemm6kernel13GemmUniversalIN4cute5tupleIJiiiiEEENS1_10collective13CollectiveMmaINS1_35MainloopSm100TmaUmmaWarpSpecializedILi3ELi2ELi4ENS5_IJNS4_1CILi1EEESB_SB_EEEEENS5_IJNSA_ILi128EEENSA_ILi64EEENSA_ILi32EEEEEENS_6half_tENS5_IJlSB_lEEESI_SJ_NS4_8TiledMMAINS4_8MMA_AtomIJNS4_20SM100_MMA_F16BF16_SSISI_SI_fLi128ELi64ELNS4_4UMMA5MajorE0ELSO_0ELNSN_7ScaleInE0ELSP_0EEEEEENS4_6LayoutISC_NS5_IJNSA_ILi0EEEST_ST_EEEEENS5_IJNS4_10UnderscoreESW_SW_EEEEENS4_13SM90_TMA_LOADENS4_14ComposedLayoutINS4_7SwizzleILi2ELi4ELi3EEENS4_18smem_ptr_flag_bitsILi16EEENSS_INS5_IJNSA_ILi8EEESG_EEENS5_IJSG_SB_EEEEEEEvNS4_8identityESZ_S19_vS1A_EENS_8epilogue10collective18CollectiveEpilogueINS1C_23Sm100TmaWarpSpecializedILi3ELi2ELi32ELb1ELb0EEEJSH_NS5_IJNSS_ISE_SB_EENSS_ISG_SB_EEEEESI_SJ_SI_SJ_NS1C_6fusion15FusionCallbacksIS1G_NS1K_17LinearCombinationISI_fSI_fLNS_15FloatRoundStyleE2EEESH_S1J_JEEENS4_5SM1004TMEM4LOAD26SM100_TMEM_LOAD_32dp32b32xESZ_S19_NS4_39AutoVectorizingCopyWithAssumedAlignmentILi128EEENS4_14SM90_TMA_STOREES19_S1V_S1V_EEEvvEEEEvNT_6ParamsE:
        .type           _ZN7cutlass13device_kernelINS_4gemm6kernel13GemmUniversalIN4cute5tupleIJiiiiEEENS1_10collective13CollectiveMmaINS1_35MainloopSm100TmaUmmaWarpSpecializedILi3ELi2ELi4ENS5_IJNS4_1CILi1EEESB_SB_EEEEENS5_IJNSA_ILi128EEENSA_ILi64EEENSA_ILi32EEEEEENS_6half_tENS5_IJlSB_lEEESI_SJ_NS4_8TiledMMAINS4_8MMA_AtomIJNS4_20SM100_MMA_F16BF16_SSISI_SI_fLi128ELi64ELNS4_4UMMA5MajorE0ELSO_0ELNSN_7ScaleInE0ELSP_0EEEEEENS4_6LayoutISC_NS5_IJNSA_ILi0EEEST_ST_EEEEENS5_IJNS4_10UnderscoreESW_SW_EEEEENS4_13SM90_TMA_LOADENS4_14ComposedLayoutINS4_7SwizzleILi2ELi4ELi3EEENS4_18smem_ptr_flag_bitsILi16EEENSS_INS5_IJNSA_ILi8EEESG_EEENS5_IJSG_SB_EEEEEEEvNS4_8identityESZ_S19_vS1A_EENS_8epilogue10collective18CollectiveEpilogueINS1C_23Sm100TmaWarpSpecializedILi3ELi2ELi32ELb1ELb0EEEJSH_NS5_IJNSS_ISE_SB_EENSS_ISG_SB_EEEEESI_SJ_SI_SJ_NS1C_6fusion15FusionCallbacksIS1G_NS1K_17LinearCombinationISI_fSI_fLNS_15FloatRoundStyleE2EEESH_S1J_JEEENS4_5SM1004TMEM4LOAD26SM100_TMEM_LOAD_32dp32b32xESZ_S19_NS4_39AutoVectorizingCopyWithAssumedAlignmentILi128EEENS4_14SM90_TMA_STOREES19_S1V_S1V_EEEvvEEEEvNT_6ParamsE,@function
        .size           _ZN7cutlass13device_kernelINS_4gemm6kernel13GemmUniversalIN4cute5tupleIJiiiiEEENS1_10collective13CollectiveMmaINS1_35MainloopSm100TmaUmmaWarpSpecializedILi3ELi2ELi4ENS5_IJNS4_1CILi1EEESB_SB_EEEEENS5_IJNSA_ILi128EEENSA_ILi64EEENSA_ILi32EEEEEENS_6half_tENS5_IJlSB_lEEESI_SJ_NS4_8TiledMMAINS4_8MMA_AtomIJNS4_20SM100_MMA_F16BF16_SSISI_SI_fLi128ELi64ELNS4_4UMMA5MajorE0ELSO_0ELNSN_7ScaleInE0ELSP_0EEEEEENS4_6LayoutISC_NS5_IJNSA_ILi0EEEST_ST_EEEEENS5_IJNS4_10UnderscoreESW_SW_EEEEENS4_13SM90_TMA_LOADENS4_14ComposedLayoutINS4_7SwizzleILi2ELi4ELi3EEENS4_18smem_ptr_flag_bitsILi16EEENSS_INS5_IJNSA_ILi8EEESG_EEENS5_IJSG_SB_EEEEEEEvNS4_8identityESZ_S19_vS1A_EENS_8epilogue10collective18CollectiveEpilogueINS1C_23Sm100TmaWarpSpecializedILi3ELi2ELi32ELb1ELb0EEEJSH_NS5_IJNSS_ISE_SB_EENSS_ISG_SB_EEEEESI_SJ_SI_SJ_NS1C_6fusion15FusionCallbacksIS1G_NS1K_17LinearCombinationISI_fSI_fLNS_15FloatRoundStyleE2EEESH_S1J_JEEENS4_5SM1004TMEM4LOAD26SM100_TMEM_LOAD_32dp32b32xESZ_S19_NS4_39AutoVectorizingCopyWithAssumedAlignmentILi128EEENS4_14SM90_TMA_STOREES19_S1V_S1V_EEEvvEEEEvNT_6ParamsE,(.L_x_151 - _ZN7cutlass13device_kernelINS_4gemm6kernel13GemmUniversalIN4cute5tupleIJiiiiEEENS1_10collective13CollectiveMmaINS1_35MainloopSm100TmaUmmaWarpSpecializedILi3ELi2ELi4ENS5_IJNS4_1CILi1EEESB_SB_EEEEENS5_IJNSA_ILi128EEENSA_ILi64EEENSA_ILi32EEEEEENS_6half_tENS5_IJlSB_lEEESI_SJ_NS4_8TiledMMAINS4_8MMA_AtomIJNS4_20SM100_MMA_F16BF16_SSISI_SI_fLi128ELi64ELNS4_4UMMA5MajorE0ELSO_0ELNSN_7ScaleInE0ELSP_0EEEEEENS4_6LayoutISC_NS5_IJNSA_ILi0EEEST_ST_EEEEENS5_IJNS4_10UnderscoreESW_SW_EEEEENS4_13SM90_TMA_LOADENS4_14ComposedLayoutINS4_7SwizzleILi2ELi4ELi3EEENS4_18smem_ptr_flag_bitsILi16EEENSS_INS5_IJNSA_ILi8EEESG_EEENS5_IJSG_SB_EEEEEEEvNS4_8identityESZ_S19_vS1A_EENS_8epilogue10collective18CollectiveEpilogueINS1C_23Sm100TmaWarpSpecializedILi3ELi2ELi32ELb1ELb0EEEJSH_NS5_IJNSS_ISE_SB_EENSS_ISG_SB_EEEEESI_SJ_SI_SJ_NS1C_6fusion15FusionCallbacksIS1G_NS1K_17LinearCombinationISI_fSI_fLNS_15FloatRoundStyleE2EEESH_S1J_JEEENS4_5SM1004TMEM4LOAD26SM100_TMEM_LOAD_32dp32b32xESZ_S19_NS4_39AutoVectorizingCopyWithAssumedAlignmentILi128EEENS4_14SM90_TMA_STOREES19_S1V_S1V_EEEvvEEEEvNT_6ParamsE)
        .other          _ZN7cutlass13device_kernelINS_4gemm6kernel13GemmUniversalIN4cute5tupleIJiiiiEEENS1_10collective13CollectiveMmaINS1_35MainloopSm100TmaUmmaWarpSpecializedILi3ELi2ELi4ENS5_IJNS4_1CILi1EEESB_SB_EEEEENS5_IJNSA_ILi128EEENSA_ILi64EEENSA_ILi32EEEEEENS_6half_tENS5_IJlSB_lEEESI_SJ_NS4_8TiledMMAINS4_8MMA_AtomIJNS4_20SM100_MMA_F16BF16_SSISI_SI_fLi128ELi64ELNS4_4UMMA5MajorE0ELSO_0ELNSN_7ScaleInE0ELSP_0EEEEEENS4_6LayoutISC_NS5_IJNSA_ILi0EEEST_ST_EEEEENS5_IJNS4_10UnderscoreESW_SW_EEEEENS4_13SM90_TMA_LOADENS4_14ComposedLayoutINS4_7SwizzleILi2ELi4ELi3EEENS4_18smem_ptr_flag_bitsILi16EEENSS_INS5_IJNSA_ILi8EEESG_EEENS5_IJSG_SB_EEEEEEEvNS4_8identityESZ_S19_vS1A_EENS_8epilogue10collective18CollectiveEpilogueINS1C_23Sm100TmaWarpSpecializedILi3ELi2ELi32ELb1ELb0EEEJSH_NS5_IJNSS_ISE_SB_EENSS_ISG_SB_EEEEESI_SJ_SI_SJ_NS1C_6fusion15FusionCallbacksIS1G_NS1K_17LinearCombinationISI_fSI_fLNS_15FloatRoundStyleE2EEESH_S1J_JEEENS4_5SM1004TMEM4LOAD26SM100_TMEM_LOAD_32dp32b32xESZ_S19_NS4_39AutoVectorizingCopyWithAssumedAlignmentILi128EEENS4_14SM90_TMA_STOREES19_S1V_S1V_EEEvvEEEEvNT_6ParamsE,@"STO_CUDA_ENTRY STV_DEFAULT"
_ZN7cutlass13device_kernelINS_4gemm6kernel13GemmUniversalIN4cute5tupleIJiiiiEEENS1_10collective13CollectiveMmaINS1_35MainloopSm100TmaUmmaWarpSpecializedILi3ELi2ELi4ENS5_IJNS4_1CILi1EEESB_SB_EEEEENS5_IJNSA_ILi128EEENSA_ILi64EEENSA_ILi32EEEEEENS_6half_tENS5_IJlSB_lEEESI_SJ_NS4_8TiledMMAINS4_8MMA_AtomIJNS4_20SM100_MMA_F16BF16_SSISI_SI_fLi128ELi64ELNS4_4UMMA5MajorE0ELSO_0ELNSN_7ScaleInE0ELSP_0EEEEEENS4_6LayoutISC_NS5_IJNSA_ILi0EEEST_ST_EEEEENS5_IJNS4_10UnderscoreESW_SW_EEEEENS4_13SM90_TMA_LOADENS4_14ComposedLayoutINS4_7SwizzleILi2ELi4ELi3EEENS4_18smem_ptr_flag_bitsILi16EEENSS_INS5_IJNSA_ILi8EEESG_EEENS5_IJSG_SB_EEEEEEEvNS4_8identityESZ_S19_vS1A_EENS_8epilogue10collective18CollectiveEpilogueINS1C_23Sm100TmaWarpSpecializedILi3ELi2ELi32ELb1ELb0EEEJSH_NS5_IJNSS_ISE_SB_EENSS_ISG_SB_EEEEESI_SJ_SI_SJ_NS1C_6fusion15FusionCallbacksIS1G_NS1K_17LinearCombinationISI_fSI_fLNS_15FloatRoundStyleE2EEESH_S1J_JEEENS4_5SM1004TMEM4LOAD26SM100_TMEM_LOAD_32dp32b32xESZ_S19_NS4_39AutoVectorizingCopyWithAssumedAlignmentILi128EEENS4_14SM90_TMA_STOREES19_S1V_S1V_EEEvvEEEEvNT_6ParamsE:
[----:B------:R-:W1:Y:S01]  /*0000*/  LDC R1, c[0x0][0x37c] ;  /* 0x0000df00ff017b82 */ /* 0x000e620000000800 */
[----:B------:R-:W2:Y:S01]  /*0010*/  S2R R93, SR_TID.X ;  /* 0x00000000005d7919 */ /* 0x000ea20000002100 */
[----:B------:R-:W3:Y:S01]  /*0020*/  LDCU.64 UR4, c[0x0][0x890] ;  /* 0x00011200ff0477ac */ /* 0x000ee20008000a00 */
[----:B------:R-:W-:Y:S02]  /*0030*/  PRMT R88, RZ, 0x7610, R88 ;  /* 0x00007610ff587816 */ /* 0x000fe40000000058 */
[----:B------:R-:W-:Y:S01]  /*0040*/  ELECT P5, URZ, PT ;  /* 0x0000000000ff782f */ /* 0x000fe200038a0000 */
[----:B------:R-:W4:Y:S01]  /*0050*/  LDCU.64 UR46, c[0x0][0x358] ;  /* 0x00006b00ff2e77ac */ /* 0x000f220008000a00 */
[----:B---3--:R-:W-:-:S04]  /*0060*/  UISETP.NE.U32.AND UP0, UPT, UR4, URZ, UPT ;  /* 0x000000ff0400728c */ /* 0x008fc8000bf05070 */
[----:B------:R-:W-:Y:S01]  /*0070*/  UISETP.NE.AND.EX UP0, UPT, UR5, URZ, UPT, UP0 ;  /* 0x000000ff0500728c */ /* 0x000fe2000bf05300 */
[----:B--2---:R-:W-:-:S05]  /*0080*/  SHF.R.U32.HI R92, RZ, 0x5, R93 ;  /* 0x00000005ff5c7819 */ /* 0x004fca000001165d */
[----:B------:R-:W2:Y:S02]  /*0090*/  SHFL.IDX PT, R0, R92, RZ, 0x1f ;  /* 0x00001fff5c007589 */ /* 0x000ea400000e0000 */
[----:B--2---:R-:W-:Y:S01]  /*00a0*/  R2UR UR8, R0 ;  /* 0x00000000000872ca */ /* 0x004fe200000e0000 */
[----:B-1--4-:R-:W-:-:S14]  /*00b0*/  BRA.U UP0, `(.L_x_0) ;  /* 0x00000001002c7547 */ /* 0x012fdc000b800000 */
[----:B------:R-:W1:Y:S02]  /*00c0*/  LDCU.64 UR6, c[0x0][0x888] ;  /* 0x00011100ff0677ac */ /* 0x000e640008000a00 */
[----:B-1----:R-:W-:-:S04]  /*00d0*/  UISETP.NE.U32.AND UP0, UPT, UR6, URZ, UPT ;  /* 0x000000ff0600728c */ /* 0x002fc8000bf05070 */
[----:B------:R-:W-:-:S09]  /*00e0*/  UISETP.NE.AND.EX UP0, UPT, UR7, URZ, UPT, UP0 ;  /* 0x000000ff0700728c */ /* 0x000fd2000bf05300 */
[----:B------:R-:W-:Y:S05]  /*00f0*/  BRA.U !UP0, `(.L_x_1) ;  /* 0x0000000108107547 */ /* 0x000fea000b800000 */
[----:B------:R-:W1:Y:S02]  /*0100*/  LDC.64 R2, c[0x0][0x888] ;  /* 0x00022200ff027b82 */ /* 0x000e640000000a00 */
[----:B-1----:R1:W5:Y:S01]  /*0110*/  LDG.E R49, desc[UR46][R2.64] ;  /* 0x0000002e02317981 */ /* 0x002362000c1e1900 */
[----:B------:R-:W-:Y:S01]  /*0120*/  HFMA2 R88, -RZ, RZ, 0, 5.9604644775390625e-08 ;  /* 0x00000001ff587431 */ /* 0x000fe200000001ff */
[----:B------:R-:W-:Y:S05]  /*0130*/  BRA `(.L_x_0) ;  /* 0x00000000000c7947 */ /* 0x000fea0003800000 */
.L_x_1:
[----:B------:R-:W1:Y:S01]  /*0140*/  LDCU UR6, c[0x0][0x880] ;  /* 0x00011000ff0677ac */ /* 0x000e620008000800 */
[----:B------:R-:W-:Y:S01]  /*0150*/  HFMA2 R88, -RZ, RZ, 0, 5.9604644775390625e-08 ;  /* 0x00000001ff587431 */ /* 0x000fe200000001ff */
[----:B-1----:R-:W-:-:S07]  /*0160*/  MOV R49, UR6 ;  /* 0x0000000600317c02 */ /* 0x002fce0008000f00 */
.L_x_0:
[----:B------:R-:W2:Y:S02]  /*0170*/  LDCU.64 UR6, c[0x0][0x8b0] ;  /* 0x00011600ff0677ac */ /* 0x000ea40008000a00 */
[----:B--2---:R-:W-:-:S04]  /*0180*/  UISETP.NE.U32.AND UP0, UPT, UR6, URZ, UPT ;  /* 0x000000ff0600728c */ /* 0x004fc8000bf05070 */
[----:B------:R-:W-:-:S09]  /*0190*/  UISETP.NE.AND.EX UP0, UPT, UR7, URZ, UPT, UP0 ;  /* 0x000000ff0700728c */ /* 0x000fd2000bf05300 */
[----:B------:R-:W-:Y:S05]  /*01a0*/  BRA.U UP0, `(.L_x_2) ;  /* 0x0000000100247547 */ /* 0x000fea000b800000 */
[----:B------:R-:W2:Y:S02]  /*01b0*/  LDCU.64 UR6, c[0x0][0x8a8] ;  /* 0x00011500ff0677ac */ /* 0x000ea40008000a00 */
[----:B--2---:R-:W-:-:S04]  /*01c0*/  UISETP.NE.U32.AND UP0, UPT, UR6, URZ, UPT ;  /* 0x000000ff0600728c */ /* 0x004fc8000bf05070 */
[----:B------:R-:W-:-:S09]  /*01d0*/  UISETP.NE.AND.EX UP0, UPT, UR7, URZ, UPT, UP0 ;  /* 0x000000ff0700728c */ /* 0x000fd2000bf05300 */
[----:B------:R-:W-:Y:S05]  /*01e0*/  BRA.U !UP0, `(.L_x_3) ;  /* 0x00000001080c7547 */ /* 0x000fea000b800000 */
[----:B-1----:R-:W1:Y:S02]  /*01f0*/  LDC.64 R2, c[0x0][0x8a8] ;  /* 0x00022a00ff027b82 */ /* 0x002e640000000a00 */
[----:B-1----:R2:W5:Y:S01]  /*0200*/  LDG.E R47, desc[UR46][R2.64] ;  /* 0x0000002e022f7981 */ /* 0x002562000c1e1900 */
[----:B------:R-:W-:Y:S05]  /*0210*/  BRA `(.L_x_2) ;  /* 0x0000000000087947 */ /* 0x000fea0003800000 */
.L_x_3:
[----:B------:R-:W2:Y:S02]  /*0220*/  LDCU UR6, c[0x0][0x8a0] ;  /* 0x00011400ff0677ac */ /* 0x000ea40008000800 */
[----:B--2---:R-:W-:Y:S02]  /*0230*/  MOV R47, UR6 ;  /* 0x00000006002f7c02 */ /* 0x004fe40008000f00 */
.L_x_2:
[----:B------:R-:W-:Y:S01]  /*0240*/  IMAD.U32 R0, RZ, RZ, UR8 ;  /* 0x00000008ff007e24 */ /* 0x000fe2000f8e00ff */
[----:B------:R-:W-:Y:S04]  /*0250*/  BSSY.RECONVERGENT B0, `(.L_x_4) ;  /* 0x000000c000007945 */ /* 0x000fe80003800200 */
[C---:B------:R-:W-:Y:S02]  /*0260*/  ISETP.NE.OR P1, PT, R0.reuse, 0x1, !P5 ;  /* 0x000000010000780c */ /* 0x040fe40006f25670 */
[----:B------:R-:W-:-:S11]  /*0270*/  ISETP.NE.OR P0, PT, R0, 0x3, !P5 ;  /* 0x000000030000780c */ /* 0x000fd60006f05670 */
[----:B------:R-:W-:Y:S05]  /*0280*/  @P1 BRA `(.L_x_5) ;  /* 0x0000000000201947 */ /* 0x000fea0003800000 */
[----:B------:R-:W3:Y:S02]  /*0290*/  LDCU.64 UR6, c[0x0][0x348] ;  /* 0x00006900ff0677ac */ /* 0x000ee40008000a00 */
[----:B---3--:R-:W-:Y:S02]  /*02a0*/  UIADD3 UR10, UP1, UPT, UR6, 0x80, URZ ;  /* 0x00000080060a7890 */ /* 0x008fe4000ff3e0ff */
[----:B------:R-:W-:Y:S02]  /*02b0*/  UIADD3 UR6, UP0, UPT, UR6, 0x180, URZ ;  /* 0x0000018006067890 */ /* 0x000fe4000ff1e0ff */
[----:B------:R-:W-:Y:S02]  /*02c0*/  UIADD3.X UR11, UPT, UPT, URZ, UR7, URZ, UP1, !UPT ;  /* 0x00000007ff0b7290 */ /* 0x000fe40008ffe4ff */
[----:B------:R-:W-:-:S07]  /*02d0*/  UIADD3.X UR7, UPT, UPT, URZ, UR7, URZ, UP0, !UPT ;  /* 0x00000007ff077290 */ /* 0x000fce00087fe4ff */
[----:B------:R3:W-:Y:S02]  /*02e0*/  UTMACCTL.PF [UR10] ;  /* 0x000000000a0079b9 */ /* 0x0007e40008040000 */
[----:B------:R3:W-:Y:S02]  /*02f0*/  UTMACCTL.PF [UR6] ;  /* 0x00000000060079b9 */ /* 0x0007e40008040000 */
[----:B---3--:R-:W-:Y:S01]  /*0300*/  NOP ;  /* 0x0000000000007918 */ /* 0x008fe20000000000 */
.L_x_5:
[----:B------:R-:W-:Y:S05]  /*0310*/  BSYNC.RECONVERGENT B0 ;  /* 0x0000000000007941 */ /* 0x000fea0003800200 */
.L_x_4:
[----:B------:R-:W-:Y:S04]  /*0320*/  BSSY.RECONVERGENT B0, `(.L_x_6) ;  /* 0x000000a000007945 */ /* 0x000fe80003800200 */
        /* <DEDUP_REMOVED lines=9> */
.L_x_7:
[----:B------:R-:W-:Y:S05]  /*03c0*/  BSYNC.RECONVERGENT B0 ;  /* 0x0000000000007941 */ /* 0x000fea0003800200 */
.L_x_6:
[----:B------:R-:W3:Y:S01]  /*03d0*/  LDCU.64 UR6, c[0x0][0x888] ;  /* 0x00011100ff0677ac */ /* 0x000ee20008000a00 */
[----:B------:R-:W-:Y:S02]  /*03e0*/  UISETP.EQ.U32.AND UP1, UPT, UR4, URZ, UPT ;  /* 0x000000ff0400728c */ /* 0x000fe4000bf22070 */
[----:B------:R-:W-:Y:S02]  /*03f0*/  UPLOP3.LUT UP2, UPT, UPT, UPT, UPT, 0x80, 0x8 ;  /* 0x000000000008789c */ /* 0x000fe40003f4f070 */
[----:B---3--:R-:W-:-:S04]  /*0400*/  UISETP.NE.U32.AND UP0, UPT, UR6, URZ, UPT ;  /* 0x000000ff0600728c */ /* 0x008fc8000bf05070 */
[----:B------:R-:W-:-:S04]  /*0410*/  UISETP.NE.AND.EX UP0, UPT, UR7, URZ, UPT, UP0 ;  /* 0x000000ff0700728c */ /* 0x000fc8000bf05300 */
[----:B------:R-:W-:-:S04]  /*0420*/  UISETP.EQ.OR.EX UP3, UPT, UR5, URZ, !UP0, UP1 ;  /* 0x000000ff0500728c */ /* 0x000fc8000c762710 */
[----:B------:R-:W-:-:S05]  /*0430*/  UP2UR UR53, UPR, URZ, 0x8 ;  /* 0x00000008ff357883 */ /* 0x000fca0008000000 */
[----:B------:R-:W-:Y:S07]  /*0440*/  BRA.U !UP3, `(.L_x_8) ;  /* 0x000000010b207547 */ /* 0x000fee000b800000 */
[----:B------:R-:W-:Y:S01]  /*0450*/  UISETP.NE.U32.AND UP2, UPT, UR4, URZ, UPT ;  /* 0x000000ff0400728c */ /* 0x000fe2000bf45070 */
[----:B-----5:R-:W-:Y:S01]  /*0460*/  FSETP.NEU.AND P0, PT, R49, RZ, PT ;  /* 0x000000ff3100720b */ /* 0x020fe20003f0d000 */
[----:B------:R-:W-:Y:S02]  /*0470*/  USEL UR4, URZ, 0xffffffff, UP0 ;  /* 0xffffffffff047887 */ /* 0x000fe40008000000 */
[----:B------:R-:W-:-:S10]  /*0480*/  UISETP.NE.AND.EX UP2, UPT, UR5, URZ, UPT, UP2 ;  /* 0x000000ff0500728c */ /* 0x000fd4000bf45320 */
[----:B------:R-:W-:Y:S01]  /*0490*/  VOTEU.ANY UP1, P0 ;  /* 0x0000000000ff7886 */ /* 0x000fe20000020100 */
[----:B------:R-:W-:-:S04]  /*04a0*/  @!UP2 USEL UR4, URZ, 0xffffffff, UP1 ;  /* 0xffffffffff04a887 */ /* 0x000fc80008800000 */
[----:B------:R-:W-:-:S04]  /*04b0*/  ULOP3.LUT UR4, UR4, 0x1, URZ, 0xc0, !UPT ;  /* 0x0000000104047892 */ /* 0x000fc8000f8ec0ff */
[----:B------:R-:W-:-:S11]  /*04c0*/  UISETP.NE.U32.AND UP2, UPT, UR4, 0x1, UPT ;  /* 0x000000010400788c */ /* 0x000fd6000bf45070 */
.L_x_8:
[----:B-12---:R-:W1:Y:S01]  /*04d0*/  SHFL.IDX PT, R2, R92, RZ, 0x1f ;  /* 0x00001fff5c027589 */ /* 0x006e6200000e0000 */
[----:B------:R-:W-:-:S04]  /*04e0*/  UISETP.NE.AND UP1, UPT, UR8, 0x2, UPT ;  /* 0x000000020800788c */ /* 0x000fc8000bf25270 */
[----:B------:R-:W-:Y:S01]  /*04f0*/  USEL UR6, URZ, 0x1, UP1 ;  /* 0x00000001ff067887 */ /* 0x000fe20008800000 */
[----:B-1----:R-:W-:-:S13]  /*0500*/  ISETP.NE.AND P0, PT, R2, RZ, PT ;  /* 0x000000ff0200720c */ /* 0x002fda0003f05270 */
[----:B------:R-:W-:Y:S05]  /*0510*/  @P0 BRA `(.L_x_9) ;  /* 0x0000000000400947 */ /* 0x000fea0003800000 */
[----:B------:R-:W1:Y:S01]  /*0520*/  S2UR UR5, SR_CgaCtaId ;  /* 0x00000000000579c3 */ /* 0x000e620000008800 */
[----:B------:R-:W-:Y:S01]  /*0530*/  UMOV UR7, 0x400 ;  /* 0x0000040000077882 */ /* 0x000fe20000000000 */
[----:B------:R-:W-:Y:S01]  /*0540*/  UMOV UR4, 0x1 ;  /* 0x0000000100047882 */ /* 0x000fe20000000000 */
[----:B------:R-:W-:Y:S01]  /*0550*/  ELECT P0, URZ, PT ;  /* 0x0000000000ff782f */ /* 0x000fe20003800000 */
[----:B------:R-:W-:-:S04]  /*0560*/  UIADD3 UR10, UPT, UPT, -UR4, 0x100000, URZ ;  /* 0x00100000040a7890 */ /* 0x000fc8000fffe1ff */
[----:B------:R-:W-:Y:S02]  /*0570*/  USHF.L.U32 UR11, UR10, 0xb, URZ ;  /* 0x0000000b0a0b7899 */ /* 0x000fe400080006ff */
[----:B------:R-:W-:Y:S02]  /*0580*/  USHF.L.U32 UR10, UR10, 0x1, URZ ;  /* 0x000000010a0a7899 */ /* 0x000fe400080006ff */
[----:B-1----:R-:W-:Y:S01]  /*0590*/  ULEA UR5, UR5, UR7, 0x18 ;  /* 0x0000000705057291 */ /* 0x002fe2000f8ec0ff */
[----:B------:R-:W1:Y:S11]  /*05a0*/  FENCE.VIEW.ASYNC.S ;  /* 0x00000000000073c6 */ /* 0x000e760000000000 */
[----:B-1----:R1:W2:Y:S01]  /*05b0*/  SYNCS.EXCH.64 URZ, [UR5], UR10 ;  /* 0x0000000a05ff75b2 */ /* 0x0022a20008000100 */
[----:B------:R1:W3:Y:S01]  /*05c0*/  SYNCS.EXCH.64 URZ, [UR5+0x18], UR10 ;  /* 0x0000180a05ff75b2 */ /* 0x0002e20008000100 */
[----:B------:R1:W4:Y:S01]  /*05d0*/  SYNCS.EXCH.64 URZ, [UR5+0x8], UR10 ;  /* 0x0000080a05ff75b2 */ /* 0x0003220008000100 */
[----:B------:R1:W1:Y:S01]  /*05e0*/  SYNCS.EXCH.64 URZ, [UR5+0x20], UR10 ;  /* 0x0000200a05ff75b2 */ /* 0x0002620008000100 */
[----:B------:R1:W1:Y:S01]  /*05f0*/  SYNCS.EXCH.64 URZ, [UR5+0x10], UR10 ;  /* 0x0000100a05ff75b2 */ /* 0x0002620008000100 */
[----:B------:R1:W1:Y:S01]  /*0600*/  SYNCS.EXCH.64 URZ, [UR5+0x28], UR10 ;  /* 0x0000280a05ff75b2 */ /* 0x0002620008000100 */
[----:B------:R-:W-:Y:S01]  /*0610*/  NOP ;  /* 0x0000000000007918 */ /* 0x000fe20000000000 */
.L_x_9:
[----:B------:R-:W2:Y:S01]  /*0620*/  SHFL.IDX PT, R2, R92, RZ, 0x1f ;  /* 0x00001fff5c027589 */ /* 0x000ea200000e0000 */
[----:B------:R-:W-:Y:S01]  /*0630*/  NOP ;  /* 0x0000000000007918 */ /* 0x000fe20000000000 */
[----:B--2---:R-:W-:-:S13]  /*0640*/  ISETP.NE.AND P0, PT, R2, 0x1, PT ;  /* 0x000000010200780c */ /* 0x004fda0003f05270 */
[----:B------:R-:W-:Y:S05]  /*0650*/  @P0 BRA `(.L_x_10) ;  /* 0x0000000000500947 */ /* 0x000fea0003800000 */
[----:B------:R-:W2:Y:S01]  /*0660*/  S2UR UR7, SR_CgaCtaId ;  /* 0x00000000000779c3 */ /* 0x000ea20000008800 */
[----:B------:R-:W-:Y:S01]  /*0670*/  UMOV UR9, 0x400 ;  /* 0x0000040000097882 */ /* 0x000fe20000000000 */
[----:B-1----:R-:W-:Y:S01]  /*0680*/  UMOV UR5, 0x20 ;  /* 0x0000002000057882 */ /* 0x002fe20000000000 */
[----:B------:R-:W-:Y:S01]  /*0690*/  UMOV UR4, 0x80 ;  /* 0x0000008000047882 */ /* 0x000fe20000000000 */
[----:B------:R-:W-:-:S04]  /*06a0*/  UIADD3 UR10, UPT, UPT, -UR5, 0x100000, URZ ;  /* 0x00100000050a7890 */ /* 0x000fc8000fffe1ff */
[----:B------:R-:W-:Y:S02]  /*06b0*/  USHF.L.U32 UR11, UR10, 0xb, URZ ;  /* 0x0000000b0a0b7899 */ /* 0x000fe400080006ff */
[----:B------:R-:W-:Y:S02]  /*06c0*/  USHF.L.U32 UR10, UR10, 0x1, URZ ;  /* 0x000000010a0a7899 */ /* 0x000fe400080006ff */
[----:B------:R-:W-:-:S04]  /*06d0*/  UIADD3 UR4, UPT, UPT, -UR4, 0x100000, URZ ;  /* 0x0010000004047890 */ /* 0x000fc8000fffe1ff */
[----:B------:R-:W-:Y:S02]  /*06e0*/  USHF.L.U32 UR5, UR4, 0xb, URZ ;  /* 0x0000000b04057899 */ /* 0x000fe400080006ff */
[----:B------:R-:W-:Y:S01]  /*06f0*/  USHF.L.U32 UR4, UR4, 0x1, URZ ;  /* 0x0000000104047899 */ /* 0x000fe200080006ff */
[----:B------:R-:W-:Y:S01]  /*0700*/  ELECT P0, URZ, PT ;  /* 0x0000000000ff782f */ /* 0x000fe20003800000 */
[----:B--2---:R-:W-:Y:S01]  /*0710*/  ULEA UR7, UR7, UR9, 0x18 ;  /* 0x0000000907077291 */ /* 0x004fe2000f8ec0ff */
[----:B------:R-:W1:Y:S11]  /*0720*/  FENCE.VIEW.ASYNC.S ;  /* 0x00000000000073c6 */ /* 0x000e760000000000 */
[----:B-1----:R2:W1:Y:S01]  /*0730*/  SYNCS.EXCH.64 URZ, [UR7+0x30], UR10 ;  /* 0x0000300a07ff75b2 */ /* 0x0024620008000100 */
[----:B------:R2:W1:Y:S01]  /*0740*/  SYNCS.EXCH.64 URZ, [UR7+0x48], UR4 ;  /* 0x0000480407ff75b2 */ /* 0x0004620008000100 */
[----:B------:R2:W1:Y:S01]  /*0750*/  SYNCS.EXCH.64 URZ, [UR7+0x38], UR10 ;  /* 0x0000380a07ff75b2 */ /* 0x0004620008000100 */
[----:B------:R2:W1:Y:S01]  /*0760*/  SYNCS.EXCH.64 URZ, [UR7+0x50], UR4 ;  /* 0x0000500407ff75b2 */ /* 0x0004620008000100 */
[----:B------:R2:W1:Y:S01]  /*0770*/  SYNCS.EXCH.64 URZ, [UR7+0x40], UR10 ;  /* 0x0000400a07ff75b2 */ /* 0x0004620008000100 */
[----:B------:R2:W1:Y:S02]  /*0780*/  SYNCS.EXCH.64 URZ, [UR7+0x58], UR4 ;  /* 0x0000580407ff75b2 */ /* 0x0004640008000100 */
[----:B--2---:R-:W-:Y:S01]  /*0790*/  NOP ;  /* 0x0000000000007918 */ /* 0x004fe20000000000 */
.L_x_10:
[----:B------:R-:W2:Y:S01]  /*07a0*/  SHFL.IDX PT, R2, R92, RZ, 0x1f ;  /* 0x00001fff5c027589 */ /* 0x000ea200000e0000 */
[----:B------:R-:W-:Y:S01]  /*07b0*/  NOP ;  /* 0x0000000000007918 */ /* 0x000fe20000000000 */
[----:B--2---:R-:W-:-:S13]  /*07c0*/  ISETP.NE.AND P0, PT, R2, 0x3, PT ;  /* 0x000000030200780c */ /* 0x004fda0003f05270 */
[----:B------:R-:W-:Y:S05]  /*07d0*/  @P0 BRA `(.L_x_11) ;  /* 0x0000000000300947 */ /* 0x000fea0003800000 */
[----:B-1----:R-:W1:Y:S01]  /*07e0*/  S2UR UR5, SR_CgaCtaId ;  /* 0x00000000000579c3 */ /* 0x002e620000008800 */
        /* <DEDUP_REMOVED lines=8> */
[----:B-1----:R2:W1:Y:S01]  /*0870*/  SYNCS.EXCH.64 URZ, [UR5+0x60], UR10 ;  /* 0x0000600a05ff75b2 */ /* 0x0024620008000100 */
[----:B------:R2:W1:Y:S02]  /*0880*/  SYNCS.EXCH.64 URZ, [UR5+0x68], UR10 ;  /* 0x0000680a05ff75b2 */ /* 0x0004640008000100 */
[----:B--2---:R-:W-:Y:S01]  /*0890*/  NOP ;  /* 0x0000000000007918 */ /* 0x004fe20000000000 */
.L_x_11:
[----:B------:R-:W2:Y:S01]  /*08a0*/  SHFL.IDX PT, R2, R92, RZ, 0x1f ;  /* 0x00001fff5c027589 */ /* 0x000ea200000e0000 */
[----:B------:R-:W-:Y:S01]  /*08b0*/  NOP ;  /* 0x0000000000007918 */ /* 0x000fe20000000000 */
[----:B--2---:R-:W-:-:S13]  /*08c0*/  ISETP.NE.AND P0, PT, R2, 0x4, PT ;  /* 0x000000040200780c */ /* 0x004fda0003f05270 */
[----:B------:R-:W-:Y:S05]  /*08d0*/  @P0 BRA `(.L_x_12) ;  /* 0x00000000004c0947 */ /* 0x000fea0003800000 */
[----:B-1----:R-:W1:Y:S01]  /*08e0*/  S2UR UR5, SR_CgaCtaId ;  /* 0x00000000000579c3 */ /* 0x002e620000008800 */
[----:B------:R-:W-:Y:S01]  /*08f0*/  UMOV UR9, 0x100 ;  /* 0x0000010000097882 */ /* 0x000fe20000000000 */
[----:B------:R-:W-:Y:S01]  /*0900*/  UMOV UR7, 0x400 ;  /* 0x0000040000077882 */ /* 0x000fe20000000000 */
[----:B------:R-:W-:Y:S01]  /*0910*/  USEL UR9, UR9, 0xe0, UP2 ;  /* 0x000000e009097887 */ /* 0x000fe20009000000 */
[----:B------:R-:W-:Y:S01]  /*0920*/  UMOV UR4, 0x1 ;  /* 0x0000000100047882 */ /* 0x000fe20000000000 */
[----:B------:R-:W-:Y:S01]  /*0930*/  ELECT P0, URZ, PT ;  /* 0x0000000000ff782f */ /* 0x000fe20003800000 */
[----:B------:R-:W-:-:S04]  /*0940*/  UIADD3 UR10, UPT, UPT, -UR4, 0x100000, URZ ;  /* 0x00100000040a7890 */ /* 0x000fc8000fffe1ff */
[----:B------:R-:W-:Y:S02]  /*0950*/  USHF.L.U32 UR11, UR10, 0xb, URZ ;  /* 0x0000000b0a0b7899 */ /* 0x000fe400080006ff */
[----:B------:R-:W-:Y:S02]  /*0960*/  USHF.L.U32 UR10, UR10, 0x1, URZ ;  /* 0x000000010a0a7899 */ /* 0x000fe400080006ff */
[----:B------:R-:W-:-:S04]  /*0970*/  UIADD3 UR12, UPT, UPT, -UR9, 0x100000, URZ ;  /* 0x00100000090c7890 */ /* 0x000fc8000fffe1ff */
[----:B------:R-:W-:Y:S02]  /*0980*/  USHF.L.U32 UR13, UR12, 0xb, URZ ;  /* 0x0000000b0c0d7899 */ /* 0x000fe400080006ff */
[----:B------:R-:W-:Y:S02]  /*0990*/  USHF.L.U32 UR12, UR12, 0x1, URZ ;  /* 0x000000010c0c7899 */ /* 0x000fe400080006ff */
[----:B-1----:R-:W-:Y:S01]  /*09a0*/  ULEA UR5, UR5, UR7, 0x18 ;  /* 0x0000000705057291 */ /* 0x002fe2000f8ec0ff */
[----:B------:R-:W1:Y:S11]  /*09b0*/  FENCE.VIEW.ASYNC.S ;  /* 0x00000000000073c6 */ /* 0x000e760000000000 */
[----:B-1----:R2:W1:Y:S01]  /*09c0*/  SYNCS.EXCH.64 URZ, [UR5+0x70], UR10 ;  /* 0x0000700a05ff75b2 */ /* 0x0024620008000100 */
[----:B------:R2:W1:Y:S01]  /*09d0*/  SYNCS.EXCH.64 URZ, [UR5+0x80], UR12 ;  /* 0x0000800c05ff75b2 */ /* 0x0004620008000100 */
[----:B------:R2:W1:Y:S01]  /*09e0*/  SYNCS.EXCH.64 URZ, [UR5+0x78], UR10 ;  /* 0x0000780a05ff75b2 */ /* 0x0004620008000100 */
[----:B------:R2:W1:Y:S02]  /*09f0*/  SYNCS.EXCH.64 URZ, [UR5+0x88], UR12 ;  /* 0x0000880c05ff75b2 */ /* 0x0004640008000100 */
[----:B--2---:R-:W-:Y:S01]  /*0a00*/  NOP ;  /* 0x0000000000007918 */ /* 0x004fe20000000000 */
.L_x_12:
        /* <DEDUP_REMOVED lines=22> */
[----:B------:R2:W1:Y:S01]  /*0b70*/  SYNCS.EXCH.64 URZ, [UR7+0xc0], UR4 ;  /* 0x0000c00407ff75b2 */ /* 0x0004620008000100 */
[----:B------:R2:W1:Y:S01]  /*0b80*/  SYNCS.EXCH.64 URZ, [UR7+0xa8], UR10 ;  /* 0x0000a80a07ff75b2 */ /* 0x0004620008000100 */
[----:B------:R2:W1:Y:S02]  /*0b90*/  SYNCS.EXCH.64 URZ, [UR7+0xc8], UR4 ;  /* 0x0000c80407ff75b2 */ /* 0x0004640008000100 */
[----:B--2---:R-:W-:Y:S01]  /*0ba0*/  NOP ;  /* 0x0000000000007918 */ /* 0x004fe20000000000 */
.L_x_13:
        /* <DEDUP_REMOVED lines=18> */
.L_x_14:
[----:B-1----:R-:W1:Y:S01]  /*0cd0*/  S2UR UR5, SR_CTAID.X ;  /* 0x00000000000579c3 */ /* 0x002e620000002500 */
[----:B------:R-:W-:-:S05]  /*0ce0*/  CS2R.32 R87, SR_CgaSize ;  /* 0x0000000000577805 */ /* 0x000fca0000008a00 */
[----:B------:R-:W-:-:S05]  /*0cf0*/  IMAD R87, R87, -0xa0, RZ ;  /* 0xffffff6057577824 */ /* 0x000fca00078e02ff */
[----:B------:R-:W-:-:S14]  /*0d00*/  R2UR UR9, R87 ;  /* 0x00000000570972ca */ /* 0x000fdc00000e0000 */
[----:B------:R-:W2:Y:S01]  /*0d10*/  LDCU UR9, c[0x0][UR9+0x2b0] ;  /* 0x00005600090977ac */ /* 0x000ea20008000800 */
[----:B------:R-:W-:Y:S01]  /*0d20*/  NOP ;  /* 0x0000000000007918 */ /* 0x000fe20000000000 */
[----:B------:R-:W-:-:S05]  /*0d30*/  CS2R.32 R87, SR_CgaSize ;  /* 0x0000000000577805 */ /* 0x000fca0000008a00 */
[----:B------:R-:W-:-:S05]  /*0d40*/  IMAD R87, R87, -0xa0, RZ ;  /* 0xffffff6057577824 */ /* 0x000fca00078e02ff */
[----:B------:R-:W-:-:S14]  /*0d50*/  R2UR UR7, R87 ;  /* 0x00000000570772ca */ /* 0x000fdc00000e0000 */
[----:B------:R-:W3:Y:S01]  /*0d60*/  LDCU UR7, c[0x0][UR7+0x2b4] ;  /* 0x00005680070777ac */ /* 0x000ee20008000800 */
[----:B------:R-:W4:Y:S08]  /*0d70*/  S2UR UR4, SR_CTAID.Y ;  /* 0x00000000000479c3 */ /* 0x000f300000002600 */
[----:B------:R-:W3:Y:S01]  /*0d80*/  LDC R10, c[0x0][0xb24] ;  /* 0x0002c900ff0a7b82 */ /* 0x000ee20000000800 */
[----:B-1----:R-:W-:-:S02]  /*0d90*/  I2FP.F32.U32 R87, UR5 ;  /* 0x0000000500577c45 */ /* 0x002fc40008201000 */
[----:B------:R-:W-:-:S05]  /*0da0*/  CS2R.32 R3, SR_CgaSize ;  /* 0x0000000000037805 */ /* 0x000fca0000008a00 */
[----:B------:R-:W-:-:S06]  /*0db0*/  IMAD R3, R3, -0xa0, RZ ;  /* 0xffffff6003037824 */ /* 0x000fcc00078e02ff */
[----:B------:R-:W1:Y:S01]  /*0dc0*/  LDC R3, c[0x0][R3+0x2a0] ;  /* 0x0000a80003037b82 */ /* 0x000e620000000800 */
[----:B------:R-:W-:Y:S01]  /*0dd0*/  MOV R15, UR5 ;  /* 0x00000005000f7c02 */ /* 0x000fe20008000f00 */
[----:B--2---:R-:W-:Y:S01]  /*0de0*/  FMUL R87, R87, UR9 ;  /* 0x0000000957577c20 */ /* 0x004fe20008400000 */
[----:B----4-:R-:W-:Y:S02]  /*0df0*/  I2FP.F32.U32 R86, UR4 ;  /* 0x0000000400567c45 */ /* 0x010fe40008201000 */
[----:B------:R-:W-:-:S05]  /*0e00*/  CS2R.32 R2, SR_CgaSize ;  /* 0x0000000000027805 */ /* 0x000fca0000008a00 */
[----:B------:R-:W-:-:S06]  /*0e10*/  IMAD R2, R2, -0xa0, RZ ;  /* 0xffffff6002027824 */ /* 0x000fcc00078e02ff */
[----:B------:R-:W2:Y:S01]  /*0e20*/  LDC R2, c[0x0][R2+0x2a4] ;  /* 0x0000a90002027b82 */ /* 0x000ea20000000800 */
[----:B------:R-:W-:Y:S01]  /*0e30*/  MOV R14, UR4 ;  /* 0x00000004000e7c02 */ /* 0x000fe20008000f00 */
[----:B------:R-:W4:Y:S01]  /*0e40*/  F2I.U32.TRUNC.NTZ R87, R87 ;  /* 0x0000005700577305 */ /* 0x000f22000020f000 */
[----:B---3--:R-:W-:-:S05]  /*0e50*/  FMUL R86, R86, UR7 ;  /* 0x0000000756567c20 */ /* 0x008fca0008400000 */
[----:B------:R-:W-:Y:S01]  /*0e60*/  BAR.SYNC.DEFER_BLOCKING 0x0 ;  /* 0x0000000000007b1d */ /* 0x000fe20000010000 */
[----:B------:R-:W-:-:S05]  /*0e70*/  ISETP.GE.AND P0, PT, R10, 0x1, PT ;  /* 0x000000010a00780c */ /* 0x000fca0003f06270 */
[----:B------:R-:W3:Y:S02]  /*0e80*/  F2I.U32.TRUNC.NTZ R86, R86 ;  /* 0x0000005600567305 */ /* 0x000ee4000020f000 */
[----:B------:R-:W2:Y:S01]  /*0e90*/  S2UR UR36, SR_CTAID.Z ;  /* 0x00000000002479c3 */ /* 0x000ea20000002700 */
[----:B----4-:R-:W-:-:S05]  /*0ea0*/  IADD3 R87, PT, PT, -R87, RZ, RZ ;  /* 0x000000ff57577210 */ /* 0x010fca0007ffe1ff */
[----:B-1----:R-:W-:Y:S01]  /*0eb0*/  IMAD R87, R3, R87, UR5 ;  /* 0x0000000503577e24 */ /* 0x002fe2000f8e0257 */
[----:B---3--:R-:W-:-:S05]  /*0ec0*/  IADD3 R86, PT, PT, -R86, RZ, RZ ;  /* 0x000000ff56567210 */ /* 0x008fca0007ffe1ff */
[----:B--2---:R-:W-:Y:S01]  /*0ed0*/  IMAD R86, R2, R86, UR4 ;  /* 0x0000000402567e24 */ /* 0x004fe2000f8e0256 */
[----:B------:R-:W-:Y:S06]  /*0ee0*/  @!P0 BRA `(.L_x_15) ;  /* 0x0000000000b88947 */ /* 0x000fec0003800000 */
[----:B------:R-:W1:Y:S01]  /*0ef0*/  LDC.64 R4, c[0x0][0xb18] ;  /* 0x0002c600ff047b82 */ /* 0x000e620000000a00 */
[----:B------:R-:W-:-:S07]  /*0f00*/  ISETP.NE.AND P0, PT, R10, 0x1, PT ;  /* 0x000000010a00780c */ /* 0x000fce0003f05270 */
[----:B------:R-:W2:Y:S08]  /*0f10*/  LDC R9, c[0x0][0xb0c] ;  /* 0x0002c300ff097b82 */ /* 0x000eb00000000800 */
[----:B------:R-:W3:Y:S08]  /*0f20*/  LDC R12, c[0x0][0x370] ;  /* 0x0000dc00ff0c7b82 */ /* 0x000ef00000000800 */
[----:B------:R-:W4:Y:S01]  /*0f30*/  LDC R11, c[0x0][0x374] ;  /* 0x0000dd00ff0b7b82 */ /* 0x000f220000000800 */
[----:B-1----:R-:W-:-:S07]  /*0f40*/  ISETP.NE.AND P1, PT, R4, 0x1, PT ;  /* 0x000000010400780c */ /* 0x002fce0003f25270 */
[----:B------:R-:W3:Y:S01]  /*0f50*/  LDC.64 R6, c[0x0][0xb10] ;  /* 0x0002c400ff067b82 */ /* 0x000ee20000000a00 */
[----:B--2---:R-:W-:-:S07]  /*0f60*/  ISETP.NE.AND P2, PT, R9, 0x1, PT ;  /* 0x000000010900780c */ /* 0x004fce0003f45270 */
[----:B------:R-:W1:Y:S08]  /*0f70*/  LDC R8, c[0x0][0xb20] ;  /* 0x0002c800ff087b82 */ /* 0x000e700000000800 */
[----:B------:R-:W2:Y:S01]  /*0f80*/  LDC.64 R2, c[0x0][0xb28] ;  /* 0x0002ca00ff027b82 */ /* 0x000ea20000000a00 */
[----:B----4-:R-:W-:-:S04]  /*0f90*/  IMAD.HI.U32 R13, R11, R5, RZ ;  /* 0x000000050b0d7227 */ /* 0x010fc800078e00ff */
[----:B------:R-:W-:-:S04]  /*0fa0*/  IMAD.HI.U32 R5, R14, R5, RZ ;  /* 0x000000050e057227 */ /* 0x000fc800078e00ff */
[----:B---3--:R-:W-:-:S05]  /*0fb0*/  IMAD.HI.U32 R16, R12, R6, RZ ;  /* 0x000000060c107227 */ /* 0x008fca00078e00ff */
[-C--:B------:R-:W-:Y:S01]  /*0fc0*/  @P2 SHF.R.U32.HI R12, RZ, R7.reuse, R16 ;  /* 0x00000007ff0c2219 */ /* 0x080fe20000011610 */
[----:B------:R-:W-:Y:S01]  /*0fd0*/  IMAD.HI.U32 R16, R15, R6, RZ ;  /* 0x000000060f107227 */ /* 0x000fe200078e00ff */
[-C--:B-1----:R-:W-:Y:S02]  /*0fe0*/  @P1 SHF.R.U32.HI R11, RZ, R8.reuse, R13 ;  /* 0x00000008ff0b1219 */ /* 0x082fe4000001160d */
[----:B------:R-:W-:Y:S02]  /*0ff0*/  SHF.R.U32.HI R5, RZ, R8, R5 ;  /* 0x00000008ff057219 */ /* 0x000fe40000011605 */
[----:B------:R-:W-:Y:S02]  /*1000*/  SHF.R.U32.HI R16, RZ, R7, R16 ;  /* 0x00000007ff107219 */ /* 0x000fe40000011610 */
[----:B------:R-:W-:Y:S01]  /*1010*/  SEL R5, R14, R5, !P1 ;  /* 0x000000050e057207 */ /* 0x000fe20004800000 */
[----:B--2---:R-:W-:Y:S01]  /*1020*/  IMAD.HI.U32 R13, R11, R2, RZ ;  /* 0x000000020b0d7227 */ /* 0x004fe200078e00ff */
[----:B------:R-:W-:-:S03]  /*1030*/  SEL R16, R15, R16, !P2 ;  /* 0x000000100f107207 */ /* 0x000fc60005000000 */
[----:B------:R-:W-:Y:S01]  /*1040*/  IMAD.HI.U32 R6, R12, R2, RZ ;  /* 0x000000020c067227 */ /* 0x000fe200078e00ff */
[----:B------:R-:W-:-:S04]  /*1050*/  @P0 SHF.R.U32.HI R11, RZ, R3, R13 ;  /* 0x00000003ff0b0219 */ /* 0x000fc8000001160d */
[----:B------:R-:W-:Y:S01]  /*1060*/  @P0 SHF.R.U32.HI R12, RZ, R3, R6 ;  /* 0x00000003ff0c0219 */ /* 0x000fe20000011606 */
[----:B------:R-:W-:-:S04]  /*1070*/  IMAD R11, R11, R10, RZ ;  /* 0x0000000a0b0b7224 */ /* 0x000fc800078e02ff */
[----:B------:R-:W-:Y:S01]  /*1080*/  IMAD R6, R12, R10, RZ ;  /* 0x0000000a0c067224 */ /* 0x000fe200078e02ff */
[----:B------:R-:W-:-:S04]  /*1090*/  ISETP.GE.AND P1, PT, R5, R11, PT ;  /* 0x0000000b0500720c */ /* 0x000fc80003f26270 */
[----:B------:R-:W-:Y:S01]  /*10a0*/  ISETP.GE.OR P1, PT, R16, R6, P1 ;  /* 0x000000061000720c */ /* 0x000fe20000f26670 */
[----:B------:R-:W-:-:S05]  /*10b0*/  IMAD.HI.U32 R6, R5, R2, RZ ;  /* 0x0000000205067227 */ /* 0x000fca00078e00ff */
[----:B------:R-:W-:-:S04]  /*10c0*/  SHF.R.U32.HI R6, RZ, R3, R6 ;  /* 0x00000003ff067219 */ /* 0x000fc80000011606 */
[----:B------:R-:W-:-:S03]  /*10d0*/  SEL R6, R5, R6, !P0 ;  /* 0x0000000605067207 */ /* 0x000fc60004000000 */
[----:B------:R-:W-:Y:S01]  /*10e0*/  @!P1 IMAD.HI.U32 R7, R16, R2, RZ ;  /* 0x0000000210079227 */ /* 0x000fe200078e00ff */
[----:B------:R-:W-:-:S04]  /*10f0*/  IADD3 R2, PT, PT, -R6, RZ, RZ ;  /* 0x000000ff06027210 */ /* 0x000fc80007ffe1ff */
[----:B------:R-:W-:Y:S01]  /*1100*/  @!P1 SHF.R.U32.HI R3, RZ, R3, R7 ;  /* 0x00000003ff039219 */ /* 0x000fe20000011607 */
[----:B------:R-:W-:Y:S01]  /*1110*/  IMAD R2, R10, R2, R5 ;  /* 0x000000020a027224 */ /* 0x000fe200078e0205 */
[----:B------:R-:W-:Y:S02]  /*1120*/  IADD3 R7, PT, PT, -R5, RZ, RZ ;  /* 0x000000ff05077210 */ /* 0x000fe40007ffe1ff */
[----:B------:R-:W-:-:S03]  /*1130*/  @!P1 SEL R3, R16, R3, !P0 ;  /* 0x0000000310039207 */ /* 0x000fc60004000000 */
[----:B------:R-:W-:Y:S02]  /*1140*/  IMAD R7, R4, R7, R14 ;  /* 0x0000000704077224 */ /* 0x000fe400078e020e */
[--C-:B------:R-:W-:Y:S02]  /*1150*/  @!P1 IMAD.IADD R6, R6, 0x1, -R3.reuse ;  /* 0x0000000106069824 */ /* 0x100fe400078e0a03 */
[----:B------:R-:W-:Y:S01]  /*1160*/  @!P1 IMAD R3, R2, R12, R3 ;  /* 0x0000000c02039224 */ /* 0x000fe200078e0203 */
[----:B------:R-:W-:Y:S01]  /*1170*/  IADD3 R2, PT, PT, -R16, RZ, RZ ;  /* 0x000000ff10027210 */ /* 0x000fe20007ffe1ff */
[----:B------:R-:W-:Y:S02]  /*1180*/  @!P1 IMAD R5, R6, R10, R16 ;  /* 0x0000000a06059224 */ /* 0x000fe400078e0210 */
[----:B------:R-:W-:Y:S02]  /*1190*/  @!P1 IMAD.MOV.U32 R16, RZ, RZ, R3 ;  /* 0x000000ffff109224 */ /* 0x000fe400078e0003 */
[----:B------:R-:W-:-:S02]  /*11a0*/  IMAD R2, R9, R2, R15 ;  /* 0x0000000209027224 */ /* 0x000fc400078e020f */
[----:B------:R-:W-:Y:S02]  /*11b0*/  IMAD R14, R5, R4, R7 ;  /* 0x00000004050e7224 */ /* 0x000fe400078e0207 */
[----:B------:R-:W-:Y:S02]  /*11c0*/  IMAD R15, R16, R9, R2 ;  /* 0x00000009100f7224 */ /* 0x000fe400078e0202 */
.L_x_15:
[----:B------:R-:W1:Y:S01]  /*11d0*/  LDCU UR4, c[0x0][0xb30] ;  /* 0x00016600ff0477ac */ /* 0x000e620008000800 */
[----:B------:R-:W2:Y:S08]  /*11e0*/  S2UR UR37, SR_CgaCtaId ;  /* 0x00000000002579c3 */ /* 0x000eb00000008800 */
[----:B------:R-:W3:Y:S01]  /*11f0*/  LDC R40, c[0x0][0xb24] ;  /* 0x0002c900ff287b82 */ /* 0x000ee20000000800 */
[----:B-1----:R-:W-:-:S09]  /*1200*/  UISETP.NE.AND UP1, UPT, UR4, 0x1, UPT ;  /* 0x000000010400788c */ /* 0x002fd2000bf25270 */
[----:B--2---:R-:W-:Y:S05]  /*1210*/  BRA.U UP1, `(.L_x_16) ;  /* 0x0000000101407547 */ /* 0x004fea000b800000 */
[----:B------:R-:W1:Y:S08]  /*1220*/  LDC.64 R4, c[0x0][0xb10] ;  /* 0x0002c400ff047b82 */ /* 0x000e700000000a00 */
[----:B------:R-:W2:Y:S08]  /*1230*/  LDC.64 R2, c[0x0][0xb18] ;  /* 0x0002c600ff027b82 */ /* 0x000eb00000000a00 */
[----:B------:R-:W4:Y:S08]  /*1240*/  LDC R6, c[0x0][0xb20] ;  /* 0x0002c800ff067b82 */ /* 0x000f300000000800 */
[----:B------:R-:W3:Y:S01]  /*1250*/  LDC R7, c[0x0][0xb0c] ;  /* 0x0002c300ff077b82 */ /* 0x000ee20000000800 */
[----:B-1----:R-:W-:-:S05]  /*1260*/  IMAD.HI.U32 R4, R15, R4, RZ ;  /* 0x000000040f047227 */ /* 0x002fca00078e00ff */
[----:B------:R-:W-:Y:S01]  /*1270*/  SHF.R.U32.HI R4, RZ, R5, R4 ;  /* 0x00000005ff047219 */ /* 0x000fe20000011604 */
[----:B--2---:R-:W-:Y:S01]  /*1280*/  IMAD.HI.U32 R3, R14, R3, RZ ;  /* 0x000000030e037227 */ /* 0x004fe200078e00ff */
[----:B------:R-:W-:-:S04]  /*1290*/  ISETP.NE.AND P0, PT, R2, 0x1, PT ;  /* 0x000000010200780c */ /* 0x000fc80003f05270 */
[----:B----4-:R-:W-:-:S04]  /*12a0*/  SHF.R.U32.HI R3, RZ, R6, R3 ;  /* 0x00000006ff037219 */ /* 0x010fc80000011603 */
[----:B------:R-:W-:Y:S02]  /*12b0*/  SEL R3, R14, R3, !P0 ;  /* 0x000000030e037207 */ /* 0x000fe40004000000 */
[----:B---3--:R-:W-:-:S04]  /*12c0*/  ISETP.NE.AND P1, PT, R7, 0x1, PT ;  /* 0x000000010700780c */ /* 0x008fc80003f25270 */
[----:B------:R-:W-:-:S05]  /*12d0*/  SEL R4, R15, R4, !P1 ;  /* 0x000000040f047207 */ /* 0x000fca0004800000 */
[----:B------:R-:W-:Y:S02]  /*12e0*/  IMAD.IADD R5, R3, 0x1, -R4 ;  /* 0x0000000103057824 */ /* 0x000fe400078e0a04 */
[----:B------:R-:W-:Y:S02]  /*12f0*/  IMAD.IADD R3, R4, 0x1, -R3 ;  /* 0x0000000104037824 */ /* 0x000fe400078e0a03 */
[----:B------:R-:W-:Y:S02]  /*1300*/  IMAD R15, R5, R7, R15 ;  /* 0x00000007050f7224 */ /* 0x000fe400078e020f */
[----:B------:R-:W-:-:S07]  /*1310*/  IMAD R14, R3, R2, R14 ;  /* 0x00000002030e7224 */ /* 0x000fce00078e020e */
.L_x_16:
[----:B------:R-:W-:Y:S01]  /*1320*/  BAR.SYNC.DEFER_BLOCKING 0x0 ;  /* 0x0000000000007b1d */ /* 0x000fe20000010000 */
[----:B------:R-:W-:Y:S01]  /*1330*/  UISETP.NE.AND UP1, UPT, UR8, 0x2, UPT ;  /* 0x000000020800788c */ /* 0x000fe2000bf25270 */
[----:B------:R-:W-:Y:S02]  /*1340*/  ISETP.NE.OR P5, PT, R0, 0x2, !P5 ;  /* 0x000000020000780c */ /* 0x000fe40006fa5670 */
[----:B------:R-:W-:-:S06]  /*1350*/  LOP3.LUT R2, R93, 0x1f, RZ, 0xc0, !PT ;  /* 0x0000001f5d027812 */ /* 0x000fcc00078ec0ff */
[----:B------:R-:W-:Y:S05]  /*1360*/  BRA.U UP1, `(.L_x_17) ;  /* 0x0000001101387547 */ /* 0x000fea000b800000 */
[----:B------:R-:W1:Y:S01]  /*1370*/  LDCU UR13, c[0x0][0x38c] ;  /* 0x00007180ff0d77ac */ /* 0x000e620008000800 */
[----:B------:R-:W2:Y:S01]  /*1380*/  LDC R8, c[0x0][0x370] ;  /* 0x0000dc00ff087b82 */ /* 0x000ea20000000800 */
[----:B------:R-:W-:Y:S01]  /*1390*/  PLOP3.LUT P1, PT, PT, PT, UP2, 0x80, 0x8 ;  /* 0x000000000008781c */ /* 0x000fe20003f2f028 */
[----:B------:R-:W-:Y:S01]  /*13a0*/  IMAD.MOV.U32 R17, RZ, RZ, 0x1 ;  /* 0x00000001ff117424 */ /* 0x000fe200078e00ff */
[----:B------:R-:W-:Y:S01]  /*13b0*/  ISETP.EQ.OR P4, PT, R2, RZ, P5 ;  /* 0x000000ff0200720c */ /* 0x000fe20002f82670 */
[----:B------:R-:W-:Y:S01]  /*13c0*/  IMAD.MOV.U32 R16, RZ, RZ, RZ ;  /* 0x000000ffff107224 */ /* 0x000fe200078e00ff */
[----:B------:R-:W-:Y:S02]  /*13d0*/  PLOP3.LUT P1, PT, P1, PT, PT, 0x8, 0x80 ;  /* 0x000000000080781c */ /* 0x000fe40000f2e170 */
[----:B------:R-:W-:Y:S01]  /*13e0*/  CS2R R12, SRZ ;  /* 0x00000000000c7805 */ /* 0x000fe2000001ff00 */
[----:B------:R-:W-:Y:S01]  /*13f0*/  IMAD.MOV.U32 R11, RZ, RZ, 0x1 ;  /* 0x00000001ff0b7424 */ /* 0x000fe200078e00ff */
[----:B------:R-:W4:Y:S01]  /*1400*/  LDC R0, c[0x0][0x374] ;  /* 0x0000dd00ff007b82 */ /* 0x000f220000000800 */
[----:B------:R-:W2:Y:S01]  /*1410*/  LDCU.64 UR22, c[0x0][0x348] ;  /* 0x00006900ff1677ac */ /* 0x000ea20008000a00 */
[----:B------:R-:W-:Y:S01]  /*1420*/  UMOV UR6, URZ ;  /* 0x000000ff00067c82 */ /* 0x000fe20008000000 */
[----:B-1----:R-:W-:-:S04]  /*1430*/  UIADD3 UR5, UPT, UPT, UR13, 0x1f, URZ ;  /* 0x0000001f0d057890 */ /* 0x002fc8000fffe0ff */
[----:B------:R-:W-:-:S04]  /*1440*/  USHF.R.S32.HI UR4, URZ, 0x1f, UR5 ;  /* 0x0000001fff047899 */ /* 0x000fc80008011405 */
[----:B------:R-:W-:-:S04]  /*1450*/  ULEA.HI UR4, UR4, UR5, URZ, 0x5 ;  /* 0x0000000504047291 */ /* 0x000fc8000f8f28ff */
[----:B------:R-:W-:Y:S02]  /*1460*/  USHF.R.S32.HI UR15, URZ, 0x5, UR4 ;  /* 0x00000005ff0f7899 */ /* 0x000fe40008011404 */
[----:B------:R-:W-:Y:S02]  /*1470*/  UIADD3 UR4, UPT, UPT, UR13, -0x1, URZ ;  /* 0xffffffff0d047890 */ /* 0x000fe4000fffe0ff */
[----:B------:R-:W-:Y:S02]  /*1480*/  UISETP.LT.U32.AND UP0, UPT, UR15, 0x3, UPT ;  /* 0x000000030f00788c */ /* 0x000fe4000bf01070 */
[----:B------:R-:W-:Y:S02]  /*1490*/  UISETP.GE.U32.AND UP1, UPT, UR4, -0x3f, UPT ;  /* 0xffffffc10400788c */ /* 0x000fe4000bf26070 */
[----:B------:R-:W-:Y:S02]  /*14a0*/  USEL UR14, UR15, 0x3, UP0 ;  /* 0x000000030f0e7887 */ /* 0x000fe40008000000 */
[----:B------:R-:W-:-:S02]  /*14b0*/  UIADD3 UR13, UPT, UPT, UR13, 0x3e, URZ ;  /* 0x0000003e0d0d7890 */ /* 0x000fc4000fffe0ff */
[----:B------:R-:W-:Y:S02]  /*14c0*/  UIADD3 UR5, UPT, UPT, UR14, -0x1, URZ ;  /* 0xffffffff0e057890 */ /* 0x000fe4000fffe0ff */
[----:B------:R-:W-:-:S03]  /*14d0*/  UIADD3 UR7, UPT, UPT, UR15, -UR14, URZ ;  /* 0x8000000e0f077290 */ /* 0x000fc6000fffe0ff */
[----:B------:R-:W-:-:S04]  /*14e0*/  @UP1 UIADD3 UR5, UPT, UPT, UR14, URZ, URZ ;  /* 0x000000ff0e051290 */ /* 0x000fc8000fffe0ff */
[----:B--2---:R-:W-:-:S12]  /*14f0*/  UIADD3 UR5, UPT, UPT, UR5, 0x1, URZ ;  /* 0x0000000105057890 */ /* 0x004fd8000fffe0ff */
.L_x_35:
[----:B------:R-:W-:Y:S01]  /*1500*/  UISETP.NE.AND UP0, UPT, UR37, URZ, UPT ;  /* 0x000000ff2500728c */ /* 0x000fe2000bf05270 */
[----:B------:R-:W1:Y:S08]  /*1510*/  S2UR UR37, SR_CgaCtaId ;  /* 0x00000000002579c3 */ /* 0x000e700000008800 */
[----:B------:R-:W-:Y:S05]  /*1520*/  BRA.U UP0, `(.L_x_18) ;  /* 0x0000000100347547 */ /* 0x000fea000b800000 */
[----:B------:R-:W2:Y:S01]  /*1530*/  S2R R2, SR_CgaCtaId ;  /* 0x0000000000027919 */ /* 0x000ea20000008800 */
[----:B------:R-:W-:-:S04]  /*1540*/  MOV R3, 0x400 ;  /* 0x0000040000037802 */ /* 0x000fc80000000f00 */
[----:B--2---:R-:W-:Y:S02]  /*1550*/  LEA R2, R2, R3, 0x18 ;  /* 0x0000000302027211 */ /* 0x004fe400078ec0ff */
[----:B------:R-:W-:-:S03]  /*1560*/  SHF.L.U32 R3, R11, 0x1f, RZ ;  /* 0x0000001f0b037819 */ /* 0x000fc600000006ff */
[----:B------:R-:W-:-:S04]  /*1570*/  IMAD R2, R12, 0x8, R2 ;  /* 0x000000080c027824 */ /* 0x000fc800078e0202 */
[----:B------:R-:W2:Y:S02]  /*1580*/  SYNCS.PHASECHK.TRANS64.TRYWAIT P0, [R2+URZ+0xe0], R3 ;  /* 0x0000e003020075a7 */ /* 0x000ea400080011ff */
[----:B--2---:R-:W-:Y:S05]  /*1590*/  @!P0 BRA `(.L_x_19) ;  /* 0x0000005c00508947 */ /* 0x004fea0003800000 */
.L_x_114:
[----:B------:R-:W-:Y:S01]  /*15a0*/  VIADD R12, R12, 0x1 ;  /* 0x000000010c0c7836 */ /* 0x000fe20000000000 */
[----:B------:R2:W-:Y:S04]  /*15b0*/  SYNCS.ARRIVE.TRANS64.A1T0 RZ, [R2+URZ+0xd0], RZ ;  /* 0x0000d0ff02ff79a7 */ /* 0x0005e800081000ff */
[----:B------:R-:W-:-:S04]  /*15c0*/  ISETP.NE.AND P0, PT, R12, 0x2, PT ;  /* 0x000000020c00780c */ /* 0x000fc80003f05270 */
[----:B------:R-:W-:Y:S02]  /*15d0*/  SEL R12, R12, RZ, P0 ;  /* 0x000000ff0c0c7207 */ /* 0x000fe40000000000 */
[----:B--2---:R-:W-:-:S04]  /*15e0*/  SEL R2, RZ, 0x1, P0 ;  /* 0x00000001ff027807 */ /* 0x004fc80000000000 */
[----:B------:R-:W-:-:S07]  /*15f0*/  LOP3.LUT R11, R11, R2, RZ, 0x3c, !PT ;  /* 0x000000020b0b7212 */ /* 0x000fce00078e3cff */
.L_x_18:
[----:B------:R-:W-:Y:S01]  /*1600*/  UMOV UR4, 0x400 ;  /* 0x0000040000047882 */ /* 0x000fe20000000000 */
[----:B------:R-:W-:Y:S01]  /*1610*/  SHF.L.U32 R2, R17, 0x1f, RZ ;  /* 0x0000001f11027819 */ /* 0x000fe200000006ff */
[----:B-1----:R-:W-:Y:S01]  /*1620*/  ULEA UR4, UR37, UR4, 0x18 ;  /* 0x0000000425047291 */ /* 0x002fe2000f8ec0ff */
[----:B------:R-:W-:Y:S01]  /*1630*/  R2UR UR35, R15 ;  /* 0x000000000f2372ca */ /* 0x000fe200000e0000 */
[----:B------:R-:W-:Y:S01]  /*1640*/  UISETP.GE.U32.AND UP0, UPT, UR13, 0x3f, UPT ;  /* 0x0000003f0d00788c */ /* 0x000fe2000bf06070 */
[----:B------:R-:W-:Y:S01]  /*1650*/  R2UR UR11, R14 ;  /* 0x000000000e0b72ca */ /* 0x000fe200000e0000 */
[----:B------:R-:W-:Y:S01]  /*1660*/  ULEA UR8, UR6, UR4, 0x3 ;  /* 0x0000000406087291 */ /* 0x000fe2000f8e18ff */
[----:B------:R-:W-:-:S08]  /*1670*/  UMOV UR24, URZ ;  /* 0x000000ff00187c82 */ /* 0x000fd00008000000 */
[----:B------:R1:W2:Y:S01]  /*1680*/  SYNCS.PHASECHK.TRANS64.TRYWAIT P0, [UR8+0x18], R2 ;  /* 0x00001802ff0075a7 */ /* 0x0002a20008001108 */
[----:B------:R-:W-:Y:S02]  /*1690*/  USHF.L.U32 UR35, UR35, 0x7, URZ ;  /* 0x0000000723237899 */ /* 0x000fe400080006ff */
[----:B------:R-:W-:Y:S01]  /*16a0*/  USHF.L.U32 UR11, UR11, 0x6, URZ ;  /* 0x000000060b0b7899 */ /* 0x000fe200080006ff */
[----:B------:R-:W-:Y:S11]  /*16b0*/  BRA.U !UP0, `(.L_x_20) ;  /* 0x0000000108a87547 */ /* 0x000ff6000b800000 */
[----:B------:R-:W-:Y:S01]  /*16c0*/  UMOV UR16, URZ ;  /* 0x000000ff00107c82 */ /* 0x000fe20008000000 */
[----:B------:R-:W-:-:S05]  /*16d0*/  UMOV UR17, UR6 ;  /* 0x0000000600117c82 */ /* 0x000fca0008000000 */
.L_x_25:
[----:B-1----:R-:W-:Y:S01]  /*16e0*/  ULEA UR33, UR17, UR4, 0x3 ;  /* 0x0000000411217291 */ /* 0x002fe2000f8e18ff */
[----:B--2---:R-:W-:Y:S01]  /*16f0*/  @!P5 MOV R3, 0x3000 ;  /* 0x000030000003d802 */ /* 0x004fe20000000f00 */
[----:B--2---:R-:W-:Y:S10]  /*1700*/  @P0 BRA `(.L_x_21) ;  /* 0x00000000000c0947 */ /* 0x004ff40003800000 */
[----:B------:R-:W-:-:S04]  /*1710*/  SHF.L.U32 R4, R17, 0x1f, RZ ;  /* 0x0000001f11047819 */ /* 0x000fc800000006ff */
[----:B------:R-:W2:Y:S02]  /*1720*/  SYNCS.PHASECHK.TRANS64.TRYWAIT P0, [UR33+0x18], R4 ;  /* 0x00001804ff0075a7 */ /* 0x000ea40008001121 */
[----:B--2---:R-:W-:Y:S05]  /*1730*/  @!P0 BRA `(.L_x_22) ;  /* 0x0000005800fc8947 */ /* 0x004fea0003800000 */
.L_x_21:
[----:B------:R2:W-:Y:S01]  /*1740*/  @!P5 SYNCS.ARRIVE.TRANS64 RZ, [UR33], R3 ;  /* 0x00000003ffffd9a7 */ /* 0x0005e20008000021 */
[----:B------:R-:W-:Y:S04]  /*1750*/  BSSY.RECONVERGENT B0, `(.L_x_23) ;  /* 0x0000003000007945 */ /* 0x000fe80003800200 */
[----:B------:R-:W-:Y:S05]  /*1760*/  @P4 BRA `(.L_x_24) ;  /* 0x0000000000044947 */ /* 0x000fea0003800000 */
[----:B------:R-:W-:Y:S05]  /*1770*/  BPT.TRAP 0x1 ;  /* 0x000000040000795c */ /* 0x000fea0000300000 */
.L_x_24:
[----:B------:R-:W-:Y:S05]  /*1780*/  BSYNC.RECONVERGENT B0 ;  /* 0x0000000000007941 */ /* 0x000fea0003800200 */
.L_x_23:
[----:B------:R-:W-:Y:S02]  /*1790*/  UIADD3 UR6, UPT, UPT, UR17, 0x1, URZ ;  /* 0x0000000111067890 */ /* 0x000fe4000fffe0ff */
[----:B------:R-:W-:Y:S02]  /*17a0*/  ULEA UR32, UR17, UR4, 0xd ;  /* 0x0000000411207291 */ /* 0x000fe4000f8e68ff */
[----:B------:R-:W-:Y:S02]  /*17b0*/  UISETP.NE.AND UP0, UPT, UR6, 0x3, UPT ;  /* 0x000000030600788c */ /* 0x000fe4000bf05270 */
[----:B------:R-:W-:Y:S02]  /*17c0*/  UIADD3 UR26, UP1, UPT, UR22, 0x80, URZ ;  /* 0x00000080161a7890 */ /* 0x000fe4000ff3e0ff */
[----:B------:R-:W-:Y:S02]  /*17d0*/  USEL UR9, URZ, 0x1, UP0 ;  /* 0x00000001ff097887 */ /* 0x000fe40008000000 */
[----:B------:R-:W-:-:S02]  /*17e0*/  USEL UR6, UR6, URZ, UP0 ;  /* 0x000000ff06067287 */ /* 0x000fc40008000000 */
[----:B------:R-:W-:Y:S02]  /*17f0*/  UIADD3 UR20, UP0, UPT, UR22, 0x180, URZ ;  /* 0x0000018016147890 */ /* 0x000fe4000ff1e0ff */
[----:B------:R-:W-:Y:S01]  /*1800*/  ULEA UR8, UR6, UR4, 0x3 ;  /* 0x0000000406087291 */ /* 0x000fe2000f8e18ff */
[----:B------:R-:W-:Y:S01]  /*1810*/  LOP3.LUT R17, R17, UR9, RZ, 0x3c, !PT ;  /* 0x0000000911117c12 */ /* 0x000fe2000f8e3cff */
[----:B------:R-:W-:Y:S02]  /*1820*/  USHF.L.U32 UR34, UR16, 0x5, URZ ;  /* 0x0000000510227899 */ /* 0x000fe400080006ff */
[----:B------:R-:W-:Y:S01]  /*1830*/  UIADD3.X UR27, UPT, UPT, URZ, UR23, URZ, UP1, !UPT ;  /* 0x00000017ff1b7290 */ /* 0x000fe20008ffe4ff */
[----:B-1----:R-:W-:Y:S01]  /*1840*/  SHF.L.U32 R2, R17, 0x1f, RZ ;  /* 0x0000001f11027819 */ /* 0x002fe200000006ff */
[----:B------:R-:W-:Y:S02]  /*1850*/  UIADD3 UR32, UPT, UPT, UR32, 0x6400, URZ ;  /* 0x0000640020207890 */ /* 0x000fe4000fffe0ff */
[----:B------:R-:W-:Y:S01]  /*1860*/  UIADD3.X UR21, UPT, UPT, URZ, UR23, URZ, UP0, !UPT ;  /* 0x00000017ff157290 */ /* 0x000fe200087fe4ff */
[----:B------:R1:W1:Y:S01]  /*1870*/  SYNCS.PHASECHK.TRANS64.TRYWAIT P0, [UR8+0x18], R2 ;  /* 0x00001802ff0075a7 */ /* 0x0002620008001108 */
[----:B------:R-:W-:Y:S01]  /*1880*/  ULEA UR8, UR17, UR4, 0xc ;  /* 0x0000000411087291 */ /* 0x000fe2000f8e60ff */
[----:B------:R-:W-:Y:S01]  /*1890*/  UMOV UR18, 0x0 ;  /* 0x0000000000127882 */ /* 0x000fe20000000000 */
[----:B------:R-:W-:-:S02]  /*18a0*/  UMOV UR19, 0x10000000 ;  /* 0x1000000000137882 */ /* 0x000fc40000000000 */
[----:B------:R-:W-:Y:S01]  /*18b0*/  UIADD3 UR8, UPT, UPT, UR8, 0xc400, URZ ;  /* 0x0000c40008087890 */ /* 0x000fe2000fffe0ff */
[----:B------:R1:W-:Y:S01]  /*18c0*/  UTMALDG.3D [UR32], [UR26], desc[UR18] ;  /* 0x000012201a0075b4 */ /* 0x0003e20008011000 */
[----:B------:R-:W-:Y:S01]  /*18d0*/  UMOV UR12, UR36 ;  /* 0x00000024000c7c82 */ /* 0x000fe20008000000 */
[----:B------:R-:W-:Y:S01]  /*18e0*/  UMOV UR9, UR33 ;  /* 0x0000002100097c82 */ /* 0x000fe20008000000 */
[----:B------:R-:W-:Y:S01]  /*18f0*/  UMOV UR10, UR34 ;  /* 0x00000022000a7c82 */ /* 0x000fe20008000000 */
[----:B------:R-:W-:Y:S01]  /*1900*/  UIADD3 UR16, UPT, UPT, UR16, 0x1, URZ ;  /* 0x0000000110107890 */ /* 0x000fe2000fffe0ff */
[----:B------:R-:W-:Y:S01]  /*1910*/  UMOV UR24, UR5 ;  /* 0x0000000500187c82 */ /* 0x000fe20008000000 */
[----:B------:R-:W-:Y:S02]  /*1920*/  UMOV UR17, UR6 ;  /* 0x0000000600117c82 */ /* 0x000fe40008000000 */
[----:B------:R1:W-:Y:S01]  /*1930*/  UTMALDG.3D [UR8], [UR20], desc[UR18] ;  /* 0x00001208140075b4 */ /* 0x0003e20008011000 */
[----:B------:R-:W-:-:S09]  /*1940*/  UISETP.NE.AND UP0, UPT, UR16, UR5, UPT ;  /* 0x000000051000728c */ /* 0x000fd2000bf05270 */
[----:B------:R-:W-:Y:S05]  /*1950*/  BRA.U UP0, `(.L_x_25) ;  /* 0xfffffffd00607547 */ /* 0x000fea000b83ffff */
.L_x_20:
[----:B-1----:R-:W-:Y:S01]  /*1960*/  ULEA UR8, UR6, UR4, 0x3 ;  /* 0x0000000406087291 */ /* 0x002fe2000f8e18ff */
[----:B------:R-:W-:Y:S01]  /*1970*/  SHF.L.U32 R2, R17, 0x1f, RZ ;  /* 0x0000001f11027819 */ /* 0x000fe200000006ff */
[----:B------:R-:W-:Y:S01]  /*1980*/  @!P1 SYNCS.ARRIVE.TRANS64.A1T0 RZ, [UR4+0x68], RZ ;  /* 0x000068ffffff99a7 */ /* 0x000fe20008100004 */
[----:B------:R-:W-:-:S06]  /*1990*/  UISETP.GT.AND UP0, UPT, UR15, UR14, UPT ;  /* 0x0000000e0f00728c */ /* 0x000fcc000bf04270 */
[----:B--2---:R1:W2:Y:S03]  /*19a0*/  SYNCS.PHASECHK.TRANS64.TRYWAIT P0, [UR8+0x18], R2 ;  /* 0x00001802ff0075a7 */ /* 0x0042a60008001108 */
[----:B------:R-:W-:Y:S05]  /*19b0*/  BRA.U !UP0, `(.L_x_26) ;  /* 0x0000000108ac7547 */ /* 0x000fea000b800000 */
[----:B------:R-:W-:Y:S01]  /*19c0*/  UIADD3 UR21, UPT, UPT, UR7, UR24, URZ ;  /* 0x0000001807157290 */ /* 0x000fe2000fffe0ff */
[----:B------:R-:W-:-:S11]  /*19d0*/  UMOV UR25, UR6 ;  /* 0x0000000600197c82 */ /* 0x000fd60008000000 */
.L_x_31:
[----:B-1----:R-:W-:Y:S01]  /*19e0*/  ULEA UR17, UR25, UR4, 0x3 ;  /* 0x0000000419117291 */ /* 0x002fe2000f8e18ff */
[----:B--2---:R-:W-:Y:S01]  /*19f0*/  @!P5 MOV R3, 0x3000 ;  /* 0x000030000003d802 */ /* 0x004fe20000000f00 */
[----:B--2---:R-:W-:Y:S10]  /*1a00*/  @P0 BRA `(.L_x_27) ;  /* 0x00000000000c0947 */ /* 0x004ff40003800000 */
[----:B------:R-:W-:-:S04]  /*1a10*/  SHF.L.U32 R4, R17, 0x1f, RZ ;  /* 0x0000001f11047819 */ /* 0x000fc800000006ff */
[----:B------:R-:W2:Y:S02]  /*1a20*/  SYNCS.PHASECHK.TRANS64.TRYWAIT P0, [UR17+0x18], R4 ;  /* 0x00001804ff0075a7 */ /* 0x000ea40008001111 */
[----:B--2---:R-:W-:Y:S05]  /*1a30*/  @!P0 BRA `(.L_x_28) ;  /* 0x0000005800548947 */ /* 0x004fea0003800000 */
.L_x_27:
[----:B------:R2:W-:Y:S01]  /*1a40*/  @!P5 SYNCS.ARRIVE.TRANS64 RZ, [UR17], R3 ;  /* 0x00000003ffffd9a7 */ /* 0x0005e20008000011 */
[----:B------:R-:W-:Y:S04]  /*1a50*/  BSSY.RECONVERGENT B0, `(.L_x_29) ;  /* 0x0000003000007945 */ /* 0x000fe80003800200 */
[----:B------:R-:W-:Y:S05]  /*1a60*/  @P4 BRA `(.L_x_30) ;  /* 0x0000000000044947 */ /* 0x000fea0003800000 */
[----:B------:R-:W-:Y:S05]  /*1a70*/  BPT.TRAP 0x1 ;  /* 0x000000040000795c */ /* 0x000fea0000300000 */
.L_x_30:
[----:B------:R-:W-:Y:S05]  /*1a80*/  BSYNC.RECONVERGENT B0 ;  /* 0x0000000000007941 */ /* 0x000fea0003800200 */
.L_x_29:
        /* <DEDUP_REMOVED lines=10> */
[----:B------:R-:W-:Y:S01]  /*1b30*/  UIADD3 UR16, UPT, UPT, UR16, 0x6400, URZ ;  /* 0x0000640010107890 */ /* 0x000fe2000fffe0ff */
[----:B-1----:R-:W-:Y:S01]  /*1b40*/  SHF.L.U32 R2, R17, 0x1f, RZ ;  /* 0x0000001f11027819 */ /* 0x002fe200000006ff */
[----:B------:R-:W-:Y:S02]  /*1b50*/  UIADD3.X UR31, UPT, UPT, URZ, UR23, URZ, UP1, !UPT ;  /* 0x00000017ff1f7290 */ /* 0x000fe40008ffe4ff */
[----:B------:R-:W-:Y:S01]  /*1b60*/  UIADD3.X UR29, UPT, UPT, URZ, UR23, URZ, UP0, !UPT ;  /* 0x00000017ff1d7290 */ /* 0x000fe200087fe4ff */
[----:B------:R1:W1:Y:S01]  /*1b70*/  SYNCS.PHASECHK.TRANS64.TRYWAIT P0, [UR8+0x18], R2 ;  /* 0x00001802ff0075a7 */ /* 0x0002620008001108 */
[----:B------:R-:W-:Y:S01]  /*1b80*/  ULEA UR8, UR25, UR4, 0xc ;  /* 0x0000000419087291 */ /* 0x000fe2000f8e60ff */
[----:B------:R-:W-:Y:S01]  /*1b90*/  UMOV UR26, 0x0 ;  /* 0x00000000001a7882 */ /* 0x000fe20000000000 */
[----:B------:R-:W-:-:S02]  /*1ba0*/  UMOV UR27, 0x10000000 ;  /* 0x10000000001b7882 */ /* 0x000fc40000000000 */
[----:B------:R-:W-:Y:S01]  /*1bb0*/  UIADD3 UR8, UPT, UPT, UR8, 0xc400, URZ ;  /* 0x0000c40008087890 */ /* 0x000fe2000fffe0ff */
[----:B------:R-:W-:Y:S01]  /*1bc0*/  UMOV UR19, UR35 ;  /* 0x0000002300137c82 */ /* 0x000fe20008000000 */
[----:B------:R-:W-:Y:S01]  /*1bd0*/  UMOV UR20, UR36 ;  /* 0x0000002400147c82 */ /* 0x000fe20008000000 */
[----:B------:R-:W-:Y:S01]  /*1be0*/  UMOV UR12, UR36 ;  /* 0x00000024000c7c82 */ /* 0x000fe20008000000 */
[----:B------:R-:W-:Y:S01]  /*1bf0*/  UMOV UR9, UR17 ;  /* 0x0000001100097c82 */ /* 0x000fe20008000000 */
[----:B------:R-:W-:Y:S01]  /*1c00*/  UMOV UR10, UR18 ;  /* 0x00000012000a7c82 */ /* 0x000fe20008000000 */
[----:B------:R1:W-:Y:S01]  /*1c10*/  UTMALDG.3D [UR16], [UR30], desc[UR26] ;  /* 0x00001a101e0075b4 */ /* 0x0003e20008011000 */
[----:B------:R-:W-:Y:S01]  /*1c20*/  UIADD3 UR24, UPT, UPT, UR24, 0x1, URZ ;  /* 0x0000000118187890 */ /* 0x000fe2000fffe0ff */
[----:B------:R-:W-:-:S03]  /*1c30*/  UMOV UR25, UR6 ;  /* 0x0000000600197c82 */ /* 0x000fc60008000000 */
[----:B------:R-:W-:Y:S01]  /*1c40*/  UISETP.NE.AND UP0, UPT, UR24, UR21, UPT ;  /* 0x000000151800728c */ /* 0x000fe2000bf05270 */
[----:B------:R1:W-:Y:S08]  /*1c50*/  UTMALDG.3D [UR8], [UR28], desc[UR26] ;  /* 0x00001a081c0075b4 */ /* 0x0003f00008011000 */
[----:B------:R-:W-:Y:S05]  /*1c60*/  BRA.U UP0, `(.L_x_31) ;  /* 0xfffffffd005c7547 */ /* 0x000fea000b83ffff */
.L_x_26:
[C---:B-1----:R-:W-:Y:S01]  /*1c70*/  LEA R2, R16.reuse, UR4, 0x3 ;  /* 0x0000000410027c11 */ /* 0x042fe2000f8e18ff */
[----:B------:R-:W-:Y:S01]  /*1c80*/  NOP ;  /* 0x0000000000007918 */ /* 0x000fe20000000000 */
[----:B--2---:R-:W-:Y:S02]  /*1c90*/  SHF.L.U32 R3, R13, 0x1f, RZ ;  /* 0x0000001f0d037819 */ /* 0x004fe400000006ff */
[----:B------:R-:W-:Y:S02]  /*1ca0*/  LEA R4, R16, UR4, 0x4 ;  /* 0x0000000410047c11 */ /* 0x000fe4000f8e20ff */
[----:B------:R-:W1:Y:S02]  /*1cb0*/  SYNCS.PHASECHK.TRANS64.TRYWAIT P0, [R2+URZ+0x70], R3 ;  /* 0x00007003020075a7 */ /* 0x000e6400080011ff */
[----:B-1----:R-:W-:Y:S05]  /*1cc0*/  @!P0 BRA `(.L_x_32) ;  /* 0x0000005400c88947 */ /* 0x002fea0003800000 */
.L_x_117:
[----:B------:R-:W2:Y:S01]  /*1cd0*/  LDS.128 R4, [R4+0x100] ;  /* 0x0001000004047984 */ /* 0x000ea20000000c00 */
[----:B---3--:R-:W-:Y:S01]  /*1ce0*/  ISETP.GE.AND P0, PT, R40, 0x1, PT ;  /* 0x000000012800780c */ /* 0x008fe20003f06270 */
[----:B-1----:R-:W-:Y:S01]  /*1cf0*/  VIADD R2, R2, 0x80 ;  /* 0x0000008002027836 */ /* 0x002fe20000000000 */
[----:B------:R-:W-:Y:S01]  /*1d00*/  @!PT LDS RZ, [RZ] ;  /* 0x00000000fffff984 */ /* 0x000fe20000000800 */
[----:B------:R-:W-:Y:S01]  /*1d10*/  @!PT LDS RZ, [RZ] ;  /* 0x00000000fffff984 */ /* 0x000fe20000000800 */
[----:B------:R-:W-:Y:S01]  /*1d20*/  @!PT LDS RZ, [RZ] ;  /* 0x00000000fffff984 */ /* 0x000fe20000000800 */
[----:B------:R-:W-:Y:S01]  /*1d30*/  @!PT LDS RZ, [RZ] ;  /* 0x00000000fffff984 */ /* 0x000fe20000000800 */
[----:B------:R1:W-:Y:S06]  /*1d40*/  MEMBAR.ALL.CTA ;  /* 0x0000000000007992 */ /* 0x0003ec0000008000 */
[----:B-1----:R-:W1:Y:S01]  /*1d50*/  FENCE.VIEW.ASYNC.S ;  /* 0x00000000000073c6 */ /* 0x002e620000000000 */
[----:B------:R-:W-:-:S04]  /*1d60*/  PRMT R2, RZ, 0x654, R2 ;  /* 0x00000654ff027816 */ /* 0x000fc80000000002 */
[----:B-1----:R1:W-:Y:S01]  /*1d70*/  SYNCS.ARRIVE.TRANS64.RED.A1T0 RZ, [R2+URZ], RZ ;  /* 0x000000ff02ff79a7 */ /* 0x0023e200081004ff */
[----:B--2---:R-:W-:-:S13]  /*1d80*/  LOP3.LUT P2, RZ, R6, 0x1, RZ, 0xc0, !PT ;  /* 0x0000000106ff7812 */ /* 0x004fda000784c0ff */
[----:B------:R-:W-:Y:S01]  /*1d90*/  @P2 SHF.R.U32.HI R3, RZ, 0x10, R5 ;  /* 0x00000010ff032819 */ /* 0x000fe20000011605 */
[----:B------:R-:W-:Y:S01]  /*1da0*/  VOTEU.ANY UP0, P2 ;  /* 0x0000000000ff7886 */ /* 0x000fe20001000100 */
[----:B------:R-:W-:Y:S02]  /*1db0*/  @P2 MOV R10, R4 ;  /* 0x00000004000a2202 */ /* 0x000fe40000000f00 */
[----:B------:R-:W-:Y:S02]  /*1dc0*/  @P2 R2UR.BROADCAST UR8, R3 ;  /* 0x00000000030822ca */ /* 0x000fe400008e0000 */
[----:B------:R-:W-:-:S11]  /*1dd0*/  @P2 LOP3.LUT R9, R5, 0xffff, RZ, 0xc0, !PT ;  /* 0x0000ffff05092812 */ /* 0x000fd600078ec0ff */
[----:B------:R-:W-:Y:S01]  /*1de0*/  @UP0 UMOV UR36, UR8 ;  /* 0x0000000800240c82 */ /* 0x000fe20008000000 */
[----:B-1----:R-:W-:Y:S05]  /*1df0*/  @!P0 BRA `(.L_x_33) ;  /* 0x0000000000b88947 */ /* 0x002fea0003800000 */
[----:B------:R-:W4:Y:S01]  /*1e00*/  LDC.64 R4, c[0x0][0xb18] ;  /* 0x0002c600ff047b82 */ /* 0x000f220000000a00 */
[----:B------:R-:W-:-:S07]  /*1e10*/  ISETP.NE.AND P3, PT, R40, 0x1, PT ;  /* 0x000000012800780c */ /* 0x000fce0003f65270 */
[----:B------:R-:W1:Y:S08]  /*1e20*/  LDC.64 R6, c[0x0][0xb10] ;  /* 0x0002c400ff067b82 */ /* 0x000e700000000a00 */
[----:B------:R-:W2:Y:S08]  /*1e30*/  LDC R14, c[0x0][0xb20] ;  /* 0x0002c800ff0e7b82 */ /* 0x000eb00000000800 */
[----:B------:R-:W3:Y:S01]  /*1e40*/  LDC R15, c[0x0][0xb0c] ;  /* 0x0002c300ff0f7b82 */ /* 0x000ee20000000800 */
[----:B----4-:R-:W-:Y:S01]  /*1e50*/  IMAD.HI.U32 R19, R0, R5, RZ ;  /* 0x0000000500137227 */ /* 0x010fe200078e00ff */
[----:B------:R-:W-:-:S03]  /*1e60*/  ISETP.NE.AND P0, PT, R4, 0x1, PT ;  /* 0x000000010400780c */ /* 0x000fc60003f05270 */
[----:B------:R-:W-:-:S03]  /*1e70*/  IMAD.HI.U32 R5, R9, R5, RZ ;  /* 0x0000000509057227 */ /* 0x000fc600078e00ff */
[----:B------:R-:W4:Y:S01]  /*1e80*/  LDC.64 R2, c[0x0][0xb28] ;  /* 0x0002ca00ff027b82 */ /* 0x000f220000000a00 */
[----:B-1----:R-:W-:-:S04]  /*1e90*/  IMAD.HI.U32 R20, R8, R6, RZ ;  /* 0x0000000608147227 */ /* 0x002fc800078e00ff */
[----:B------:R-:W-:Y:S01]  /*1ea0*/  IMAD.HI.U32 R21, R10, R6, RZ ;  /* 0x000000060a157227 */ /* 0x000fe200078e00ff */
[----:B------:R-:W-:Y:S02]  /*1eb0*/  SHF.R.U32.HI R20, RZ, R7, R20 ;  /* 0x00000007ff147219 */ /* 0x000fe40000011614 */
[-C--:B--2---:R-:W-:Y:S02]  /*1ec0*/  SHF.R.U32.HI R19, RZ, R14.reuse, R19 ;  /* 0x0000000eff137219 */ /* 0x084fe40000011613 */
[----:B------:R-:W-:Y:S02]  /*1ed0*/  SHF.R.U32.HI R5, RZ, R14, R5 ;  /* 0x0000000eff057219 */ /* 0x000fe40000011605 */
[----:B------:R-:W-:Y:S02]  /*1ee0*/  SEL R19, R0, R19, !P0 ;  /* 0x0000001300137207 */ /* 0x000fe40004000000 */
[----:B------:R-:W-:Y:S02]  /*1ef0*/  SHF.R.U32.HI R21, RZ, R7, R21 ;  /* 0x00000007ff157219 */ /* 0x000fe40000011615 */
[----:B---3--:R-:W-:-:S02]  /*1f00*/  ISETP.NE.AND P1, PT, R15, 0x1, PT ;  /* 0x000000010f00780c */ /* 0x008fc40003f25270 */
[----:B------:R-:W-:Y:S02]  /*1f10*/  SEL R5, R9, R5, !P0 ;  /* 0x0000000509057207 */ /* 0x000fe40004000000 */
[----:B------:R-:W-:Y:S02]  /*1f20*/  SEL R20, R8, R20, !P1 ;  /* 0x0000001408147207 */ /* 0x000fe40004800000 */
[----:B------:R-:W-:Y:S01]  /*1f30*/  SEL R21, R10, R21, !P1 ;  /* 0x000000150a157207 */ /* 0x000fe20004800000 */
[----:B----4-:R-:W-:-:S04]  /*1f40*/  IMAD.HI.U32 R18, R19, R2, RZ ;  /* 0x0000000213127227 */ /* 0x010fc800078e00ff */
        /* <DEDUP_REMOVED lines=10> */
[----:B------:R-:W-:-:S04]  /*1ff0*/  @!P0 IMAD.HI.U32 R7, R21, R2, RZ ;  /* 0x0000000215078227 */ /* 0x000fc800078e00ff */
[----:B------:R-:W-:Y:S01]  /*2000*/  IMAD.MOV R2, RZ, RZ, -R6 ;  /* 0x000000ffff027224 */ /* 0x000fe200078e0a06 */
[----:B------:R-:W-:Y:S02]  /*2010*/  @!P0 SHF.R.U32.HI R3, RZ, R3, R7 ;  /* 0x00000003ff038219 */ /* 0x000fe40000011607 */
[----:B------:R-:W-:Y:S01]  /*2020*/  IADD3 R7, PT, PT, -R5, RZ, RZ ;  /* 0x000000ff05077210 */ /* 0x000fe20007ffe1ff */
[----:B------:R-:W-:Y:S01]  /*2030*/  IMAD R2, R40, R2, R5 ;  /* 0x0000000228027224 */ /* 0x000fe200078e0205 */
        /* <DEDUP_REMOVED lines=10> */
.L_x_33:
[----:B------:R-:W1:Y:S02]  /*20e0*/  LDCU UR8, c[0x0][0xb30] ;  /* 0x00016600ff0877ac */ /* 0x000e640008000800 */
[----:B-1----:R-:W-:-:S09]  /*20f0*/  UISETP.NE.AND UP0, UPT, UR8, 0x1, UPT ;  /* 0x000000010800788c */ /* 0x002fd2000bf05270 */
[----:B------:R-:W-:Y:S05]  /*2100*/  BRA.U UP0, `(.L_x_34) ;  /* 0x0000000100407547 */ /* 0x000fea000b800000 */
[----:B------:R-:W1:Y:S08]  /*2110*/  LDC.64 R4, c[0x0][0xb10] ;  /* 0x0002c400ff047b82 */ /* 0x000e700000000a00 */
[----:B------:R-:W2:Y:S08]  /*2120*/  LDC.64 R2, c[0x0][0xb18] ;  /* 0x0002c600ff027b82 */ /* 0x000eb00000000a00 */
[----:B------:R-:W3:Y:S08]  /*2130*/  LDC R6, c[0x0][0xb20] ;  /* 0x0002c800ff067b82 */ /* 0x000ef00000000800 */
[----:B------:R-:W4:Y:S01]  /*2140*/  LDC R7, c[0x0][0xb0c] ;  /* 0x0002c300ff077b82 */ /* 0x000f220000000800 */
[----:B-1----:R-:W-:-:S05]  /*2150*/  IMAD.HI.U32 R4, R10, R4, RZ ;  /* 0x000000040a047227 */ /* 0x002fca00078e00ff */
[----:B------:R-:W-:Y:S01]  /*2160*/  SHF.R.U32.HI R4, RZ, R5, R4 ;  /* 0x00000005ff047219 */ /* 0x000fe20000011604 */
[----:B--2---:R-:W-:Y:S01]  /*2170*/  IMAD.HI.U32 R3, R9, R3, RZ ;  /* 0x0000000309037227 */ /* 0x004fe200078e00ff */
[----:B------:R-:W-:-:S04]  /*2180*/  ISETP.NE.AND P0, PT, R2, 0x1, PT ;  /* 0x000000010200780c */ /* 0x000fc80003f05270 */
[----:B---3--:R-:W-:-:S04]  /*2190*/  SHF.R.U32.HI R3, RZ, R6, R3 ;  /* 0x00000006ff037219 */ /* 0x008fc80000011603 */
[----:B------:R-:W-:Y:S02]  /*21a0*/  SEL R3, R9, R3, !P0 ;  /* 0x0000000309037207 */ /* 0x000fe40004000000 */
[----:B----4-:R-:W-:-:S04]  /*21b0*/  ISETP.NE.AND P1, PT, R7, 0x1, PT ;  /* 0x000000010700780c */ /* 0x010fc80003f25270 */
[----:B------:R-:W-:-:S05]  /*21c0*/  SEL R4, R10, R4, !P1 ;  /* 0x000000040a047207 */ /* 0x000fca0004800000 */
[----:B------:R-:W-:Y:S02]  /*21d0*/  IMAD.IADD R5, R3, 0x1, -R4 ;  /* 0x0000000103057824 */ /* 0x000fe400078e0a04 */
[----:B------:R-:W-:Y:S02]  /*21e0*/  IMAD.IADD R3, R4, 0x1, -R3 ;  /* 0x0000000104037824 */ /* 0x000fe400078e0a03 */
[----:B------:R-:W-:Y:S02]  /*21f0*/  IMAD R10, R5, R7, R10 ;  /* 0x00000007050a7224 */ /* 0x000fe400078e020a */
[----:B------:R-:W-:-:S07]  /*2200*/  IMAD R9, R3, R2, R9 ;  /* 0x0000000203097224 */ /* 0x000fce00078e0209 */
.L_x_34:
[----:B------:R-:W-:Y:S01]  /*2210*/  VIADD R16, R16, 0x1 ;  /* 0x0000000110107836 */ /* 0x000fe20000000000 */
[----:B------:R-:W-:Y:S01]  /*2220*/  PLOP3.LUT P1, PT, PT, PT, PT, 0x80, 0x8 ;  /* 0x000000000008781c */ /* 0x000fe20003f2f070 */
[----:B------:R-:W-:Y:S02]  /*2230*/  IMAD.IADD R15, R10, 0x1, R87 ;  /* 0x000000010a0f7824 */ /* 0x000fe400078e0257 */
[----:B------:R-:W-:Y:S01]  /*2240*/  IMAD.IADD R14, R9, 0x1, R86 ;  /* 0x00000001090e7824 */ /* 0x000fe200078e0256 */
[----:B------:R-:W-:-:S04]  /*2250*/  ISETP.NE.AND P0, PT, R16, 0x2, PT ;  /* 0x000000021000780c */ /* 0x000fc80003f05270 */
[----:B------:R-:W-:Y:S02]  /*2260*/  SEL R2, RZ, 0x1, P0 ;  /* 0x00000001ff027807 */ /* 0x000fe40000000000 */
[----:B------:R-:W-:Y:S02]  /*2270*/  SEL R16, R16, RZ, P0 ;  /* 0x000000ff10107207 */ /* 0x000fe40000000000 */
[----:B------:R-:W-:Y:S01]  /*2280*/  LOP3.LUT R13, R13, R2, RZ, 0x3c, !PT ;  /* 0x000000020d0d7212 */ /* 0x000fe200078e3cff */
[----:B------:R-:W-:Y:S06]  /*2290*/  @P2 BRA `(.L_x_35) ;  /* 0xfffffff000982947 */ /* 0x000fec000383ffff */
[----:B------:R-:W-:Y:S01]  /*22a0*/  UIADD3 UR4, UPT, UPT, UR4, 0x18, URZ ;  /* 0x0000001804047890 */ /* 0x000fe2000fffe0ff */
[----:B------:R-:W-:-:S03]  /*22b0*/  SHF.L.U32 R2, R17, 0x1f, RZ ;  /* 0x0000001f11027819 */ /* 0x000fc600000006ff */
[----:B------:R-:W-:-:S09]  /*22c0*/  ULEA UR5, UR6, UR4, 0x3 ;  /* 0x0000000406057291 */ /* 0x000fd2000f8e18ff */
[----:B------:R-:W1:Y:S02]  /*22d0*/  SYNCS.PHASECHK.TRANS64.TRYWAIT P0, [UR5], R2 ;  /* 0x00000002ff0075a7 */ /* 0x000e640008001105 */
[----:B-1----:R-:W-:Y:S05]  /*22e0*/  @!P0 BRA `(.L_x_36) ;  /* 0x0000005000548947 */ /* 0x002fea0003800000 */
.L_x_119:
[----:B------:R-:W-:-:S04]  /*22f0*/  UIADD3 UR6, UPT, UPT, UR6, 0x1, URZ ;  /* 0x0000000106067890 */ /* 0x000fc8000fffe0ff */
[----:B------:R-:W-:-:S04]  /*2300*/  UISETP.NE.AND UP0, UPT, UR6, 0x3, UPT ;  /* 0x000000030600788c */ /* 0x000fc8000bf05270 */
[----:B------:R-:W-:Y:S02]  /*2310*/  USEL UR7, URZ, 0x1, UP0 ;  /* 0x00000001ff077887 */ /* 0x000fe40008000000 */
[----:B------:R-:W-:-:S04]  /*2320*/  USEL UR6, UR6, URZ, UP0 ;  /* 0x000000ff06067287 */ /* 0x000fc80008000000 */
[----:B------:R-:W-:Y:S01]  /*2330*/  ULEA UR5, UR6, UR4, 0x3 ;  /* 0x0000000406057291 */ /* 0x000fe2000f8e18ff */
[----:B------:R-:W-:-:S04]  /*2340*/  LOP3.LUT R17, R17, UR7, RZ, 0x3c, !PT ;  /* 0x0000000711117c12 */ /* 0x000fc8000f8e3cff */
[----:B-1----:R-:W-:-:S04]  /*2350*/  SHF.L.U32 R2, R17, 0x1f, RZ ;  /* 0x0000001f11027819 */ /* 0x002fc800000006ff */
[----:B------:R-:W1:Y:S02]  /*2360*/  SYNCS.PHASECHK.TRANS64.TRYWAIT P0, [UR5], R2 ;  /* 0x00000002ff0075a7 */ /* 0x000e640008001105 */
[----:B-1----:R-:W-:Y:S05]  /*2370*/  @!P0 BRA `(.L_x_37) ;  /* 0x0000005000488947 */ /* 0x002fea0003800000 */
.L_x_121:
[----:B------:R-:W-:-:S04]  /*2380*/  UIADD3 UR6, UPT, UPT, UR6, 0x1, URZ ;  /* 0x0000000106067890 */ /* 0x000fc8000fffe0ff */
[----:B------:R-:W-:-:S04]  /*2390*/  UISETP.NE.AND UP0, UPT, UR6, 0x3, UPT ;  /* 0x000000030600788c */ /* 0x000fc8000bf05270 */
[----:B------:R-:W-:Y:S02]  /*23a0*/  USEL UR5, URZ, 0x1, UP0 ;  /* 0x00000001ff057887 */ /* 0x000fe40008000000 */
[----:B------:R-:W-:-:S04]  /*23b0*/  USEL UR6, UR6, URZ, UP0 ;  /* 0x000000ff06067287 */ /* 0x000fc80008000000 */
[----:B------:R-:W-:Y:S01]  /*23c0*/  ULEA UR6, UR6, UR4, 0x3 ;  /* 0x0000000406067291 */ /* 0x000fe2000f8e18ff */
[----:B-1----:R-:W-:-:S04]  /*23d0*/  LOP3.LUT R2, R17, UR5, RZ, 0x3c, !PT ;  /* 0x0000000511027c12 */ /* 0x002fc8000f8e3cff */
[----:B------:R-:W-:Y:S01]  /*23e0*/  SHF.L.U32 R2, R2, 0x1f, RZ ;  /* 0x0000001f02027819 */ /* 0x000fe200000006ff */
[----:B----4-:R-:W-:-:S07]  /*23f0*/  IMAD.U32 R0, RZ, RZ, UR6 ;  /* 0x00000006ff007e24 */ /* 0x010fce000f8e00ff */
.L_x_38:
[----:B-1----:R1:W2:Y:S02]  /*2400*/  SYNCS.PHASECHK.TRANS64.TRYWAIT P0, [R0+URZ], R2 ;  /* 0x00000002000075a7 */ /* 0x0022a400080011ff */
[----:B--2---:R-:W-:Y:S05]  /*2410*/  @!P0 NANOSLEEP.SYNCS 0x989680 ;  /* 0x009896800000895d */ /* 0x004fea0003900000 */
[----:B------:R-:W2:Y:S02]  /*2420*/  @!P0 SYNCS.PHASECHK.TRANS64 P0, [R0+URZ], R2 ;  /* 0x00000002000085a7 */ /* 0x000ea400080010ff */
[----:B--2---:R-:W-:Y:S05]  /*2430*/  @P0 EXIT ;  /* 0x000000000000094d */ /* 0x004fea0003800000 */
[----:B------:R-:W-:Y:S05]  /*2440*/  BRA `(.L_x_38) ;  /* 0xfffffffc00ec7947 */ /* 0x000fea000383ffff */
.L_x_17:
[----:B------:R-:W-:-:S04]  /*2450*/  UISETP.NE.AND UP1, UPT, UR37, URZ, UPT ;  /* 0x000000ff2500728c */ /* 0x000fc8000bf25270 */
[----:B------:R-:W-:-:S09]  /*2460*/  UISETP.NE.OR UP1, UPT, UR8, 0x1, UP1 ;  /* 0x000000010800788c */ /* 0x000fd20008f25670 */
[----:B------:R-:W-:Y:S05]  /*2470*/  BRA.U UP1, `(.L_x_39) ;  /* 0x0000000501487547 */ /* 0x000fea000b800000 */
[----:B------:R-:W-:Y:S01]  /*2480*/  ISETP.NE.AND P2, PT, R2, RZ, PT ;  /* 0x000000ff0200720c */ /* 0x000fe20003f45270 */
[----:B------:R-:W-:Y:S01]  /*2490*/  IMAD.MOV.U32 R12, RZ, RZ, 0x1 ;  /* 0x00000001ff0c7424 */ /* 0x000fe200078e00ff */
[----:B------:R-:W-:Y:S02]  /*24a0*/  CS2R R10, SRZ ;  /* 0x00000000000a7805 */ /* 0x000fe4000001ff00 */
[----:B------:R-:W-:Y:S01]  /*24b0*/  CS2R R8, SRZ ;  /* 0x0000000000087805 */ /* 0x000fe2000001ff00 */
[----:B------:R-:W-:Y:S01]  /*24c0*/  UMOV UR4, 0x400 ;  /* 0x0000040000047882 */ /* 0x000fe20000000000 */
[----:B------:R-:W-:Y:S01]  /*24d0*/  UMOV UR6, URZ ;  /* 0x000000ff00067c82 */ /* 0x000fe20008000000 */
[----:B------:R-:W-:-:S12]  /*24e0*/  ULEA UR37, UR37, UR4, 0x18 ;  /* 0x0000000425257291 */ /* 0x000fd8000f8ec0ff */
.L_x_43:
[----:B------:R-:W-:Y:S02]  /*24f0*/  LEA R0, R8, UR37, 0x3 ;  /* 0x0000002508007c11 */ /* 0x000fe4000f8e18ff */
[----:B------:R-:W-:-:S03]  /*2500*/  SHF.L.U32 R4, R9, 0x1f, RZ ;  /* 0x0000001f09047819 */ /* 0x000fc600000006ff */
[----:B------:R-:W-:Y:S01]  /*2510*/  VIADD R5, R0, 0xe0 ;  /* 0x000000e000057836 */ /* 0x000fe20000000000 */
[----:B------:R-:W1:Y:S02]  /*2520*/  SYNCS.PHASECHK.TRANS64.TRYWAIT P0, [R0+URZ+0xd0], R4 ;  /* 0x0000d004000075a7 */ /* 0x000e6400080011ff */
[----:B-1----:R-:W-:Y:S05]  /*2530*/  @!P0 BRA `(.L_x_40) ;  /* 0x0000004c00f08947 */ /* 0x002fea0003800000 */
.L_x_122:
[----:B------:R-:W-:Y:S01]  /*2540*/  ULEA UR5, UR6, UR37, 0x3 ;  /* 0x0000002506057291 */ /* 0x000fe2000f8e18ff */
[----:B-1----:R-:W-:Y:S01]  /*2550*/  PRMT R0, RZ, 0x654, R5 ;  /* 0x00000654ff007816 */ /* 0x002fe20000000005 */
[----:B------:R-:W-:Y:S01]  /*2560*/  @!P2 IMAD.MOV.U32 R4, RZ, RZ, 0x10 ;  /* 0x00000010ff04a424 */ /* 0x000fe200078e00ff */
[----:B------:R-:W-:Y:S01]  /*2570*/  SHF.L.U32 R5, R12, 0x1f, RZ ;  /* 0x0000001f0c057819 */ /* 0x000fe200000006ff */
[----:B------:R-:W-:Y:S01]  /*2580*/  UIADD3 UR4, UPT, UPT, UR5, 0x70, URZ ;  /* 0x0000007005047890 */ /* 0x000fe2000fffe0ff */
[----:B------:R1:W-:Y:S05]  /*2590*/  SYNCS.ARRIVE.TRANS64.RED.A1T0 RZ, [R0+URZ], RZ ;  /* 0x000000ff00ff79a7 */ /* 0x0003ea00081004ff */
[----:B------:R-:W-:Y:S01]  /*25a0*/  IMAD.U32 R6, RZ, RZ, UR4 ;  /* 0x00000004ff067e24 */ /* 0x000fe2000f8e00ff */
[----:B------:R-:W2:Y:S04]  /*25b0*/  SYNCS.PHASECHK.TRANS64.TRYWAIT P0, [UR5+0x80], R5 ;  /* 0x00008005ff0075a7 */ /* 0x000ea80008001105 */
[----:B------:R-:W-:Y:S01]  /*25c0*/  PRMT R6, R2, 0x654, R6 ;  /* 0x0000065402067816 */ /* 0x000fe20000000006 */
[----:B-12---:R-:W-:Y:S06]  /*25d0*/  @!P0 BRA `(.L_x_41) ;  /* 0x0000004c00dc8947 */ /* 0x006fec0003800000 */
.L_x_124:
[----:B------:R-:W-:Y:S01]  /*25e0*/  ULEA UR4, UR6, UR37, 0x4 ;  /* 0x0000002506047291 */ /* 0x000fe2000f8e20ff */
[----:B------:R-:W-:Y:S01]  /*25f0*/  SEL R3, R6, R3, !P2 ;  /* 0x0000000306037207 */ /* 0x000fe20005000000 */
[----:B------:R-:W-:Y:S01]  /*2600*/  UIADD3 UR5, UPT, UPT, UR5, 0x70, URZ ;  /* 0x0000007005057890 */ /* 0x000fe2000fffe0ff */
[----:B-1----:R-:W-:Y:S01]  /*2610*/  LEA R0, R11, UR37, 0x3 ;  /* 0x000000250b007c11 */ /* 0x002fe2000f8e18ff */
[----:B------:R-:W-:Y:S01]  /*2620*/  UIADD3 UR4, UPT, UPT, UR4, 0x100, URZ ;  /* 0x0000010004047890 */ /* 0x000fe2000fffe0ff */
[----:B------:R1:W-:Y:S01]  /*2630*/  @!P2 SYNCS.ARRIVE.TRANS64.RED RZ, [R3+URZ], R4 ;  /* 0x0000000403ffa9a7 */ /* 0x0003e200080004ff */
[----:B------:R-:W-:Y:S01]  /*2640*/  UIADD3 UR6, UPT, UPT, UR6, 0x1, URZ ;  /* 0x0000000106067890 */ /* 0x000fe2000fffe0ff */
[----:B------:R-:W-:-:S03]  /*2650*/  VIADD R8, R8, 0x1 ;  /* 0x0000000108087836 */ /* 0x000fc60000000000 */
[----:B------:R-:W-:Y:S02]  /*2660*/  UISETP.NE.AND UP0, UPT, UR6, 0x2, UPT ;  /* 0x000000020600788c */ /* 0x000fe4000bf05270 */
[----:B------:R-:W-:Y:S01]  /*2670*/  ISETP.NE.AND P0, PT, R8, 0x2, PT ;  /* 0x000000020800780c */ /* 0x000fe20003f05270 */
[----:B------:R-:W-:Y:S06]  /*2680*/  UGETNEXTWORKID.BROADCAST [UR4], [UR5] ;  /* 0x00000000040073ca */ /* 0x000fec0008000100 */
[----:B------:R-:W-:Y:S02]  /*2690*/  USEL UR4, URZ, 0x1, UP0 ;  /* 0x00000001ff047887 */ /* 0x000fe40008000000 */
[----:B------:R-:W-:-:S04]  /*26a0*/  USEL UR6, UR6, URZ, UP0 ;  /* 0x000000ff06067287 */ /* 0x000fc80008000000 */
[----:B------:R-:W-:Y:S02]  /*26b0*/  LOP3.LUT R12, R12, UR4, RZ, 0x3c, !PT ;  /* 0x000000040c0c7c12 */ /* 0x000fe4000f8e3cff */
[----:B-1----:R-:W-:-:S04]  /*26c0*/  SHF.L.U32 R4, R10, 0x1f, RZ ;  /* 0x0000001f0a047819 */ /* 0x002fc800000006ff */
[----:B------:R-:W1:Y:S02]  /*26d0*/  SYNCS.PHASECHK.TRANS64.TRYWAIT P1, [R0+URZ+0x70], R4 ;  /* 0x00007004000075a7 */ /* 0x000e6400080211ff */
[----:B-1----:R-:W-:Y:S05]  /*26e0*/  @!P1 BRA `(.L_x_42) ;  /* 0x0000004c00b09947 */ /* 0x002fea0003800000 */
.L_x_125:
[C---:B-1----:R-:W-:Y:S01]  /*26f0*/  LEA R4, R11.reuse, UR37, 0x4 ;  /* 0x000000250b047c11 */ /* 0x042fe2000f8e20ff */
[----:B------:R-:W-:Y:S01]  /*2700*/  VIADD R0, R0, 0x80 ;  /* 0x0000008000007836 */ /* 0x000fe20000000000 */
[----:B------:R-:W-:Y:S01]  /*2710*/  SEL R8, R8, RZ, P0 ;  /* 0x000000ff08087207 */ /* 0x000fe20000000000 */
[----:B------:R-:W-:-:S03]  /*2720*/  VIADD R11, R11, 0x1 ;  /* 0x000000010b0b7836 */ /* 0x000fc60000000000 */
[----:B------:R-:W1:Y:S01]  /*2730*/  LDS.128 R4, [R4+0x100] ;  /* 0x0001000004047984 */ /* 0x000e620000000c00 */
[----:B------:R-:W-:Y:S02]  /*2740*/  PRMT R0, RZ, 0x654, R0 ;  /* 0x00000654ff007816 */ /* 0x000fe40000000000 */
[C---:B------:R-:W-:Y:S01]  /*2750*/  ISETP.NE.AND P1, PT, R11.reuse, 0x2, PT ;  /* 0x000000020b00780c */ /* 0x040fe20003f25270 */
[----:B------:R-:W-:Y:S01]  /*2760*/  @!PT LDS RZ, [RZ] ;  /* 0x00000000fffff984 */ /* 0x000fe20000000800 */
[----:B------:R-:W-:Y:S01]  /*2770*/  @!PT LDS RZ, [RZ] ;  /* 0x00000000fffff984 */ /* 0x000fe20000000800 */
[----:B------:R-:W-:Y:S01]  /*2780*/  @!PT LDS RZ, [RZ] ;  /* 0x00000000fffff984 */ /* 0x000fe20000000800 */
[----:B------:R-:W-:Y:S01]  /*2790*/  @!PT LDS RZ, [RZ] ;  /* 0x00000000fffff984 */ /* 0x000fe20000000800 */
[----:B------:R2:W-:Y:S06]  /*27a0*/  MEMBAR.ALL.CTA ;  /* 0x0000000000007992 */ /* 0x0005ec0000008000 */
[----:B--2---:R-:W2:Y:S01]  /*27b0*/  FENCE.VIEW.ASYNC.S ;  /* 0x00000000000073c6 */ /* 0x004ea20000000000 */
[----:B------:R-:W-:Y:S01]  /*27c0*/  SEL R11, R11, RZ, P1 ;  /* 0x000000ff0b0b7207 */ /* 0x000fe20000800000 */
[----:B--2---:R2:W-:Y:S01]  /*27d0*/  SYNCS.ARRIVE.TRANS64.RED.A1T0 RZ, [R0+URZ], RZ ;  /* 0x000000ff00ff79a7 */ /* 0x0045e200081004ff */
[----:B-1----:R-:W-:-:S02]  /*27e0*/  LOP3.LUT P3, RZ, R6, 0x1, RZ, 0xc0, !PT ;  /* 0x0000000106ff7812 */ /* 0x002fc4000786c0ff */
[----:B------:R-:W-:-:S04]  /*27f0*/  SEL R4, RZ, 0x1, P1 ;  /* 0x00000001ff047807 */ /* 0x000fc80000800000 */
[----:B------:R-:W-:Y:S02]  /*2800*/  LOP3.LUT R10, R10, R4, RZ, 0x3c, !PT ;  /* 0x000000040a0a7212 */ /* 0x000fe400078e3cff */
[----:B--2---:R-:W-:-:S04]  /*2810*/  SEL R0, RZ, 0x1, P0 ;  /* 0x00000001ff007807 */ /* 0x004fc80000000000 */
[----:B------:R-:W-:Y:S01]  /*2820*/  LOP3.LUT R9, R9, R0, RZ, 0x3c, !PT ;  /* 0x0000000009097212 */ /* 0x000fe200078e3cff */
[----:B------:R-:W-:Y:S06]  /*2830*/  @P3 BRA `(.L_x_43) ;  /* 0xfffffffc002c3947 */ /* 0x000fec000383ffff */
[----:B------:R-:W-:Y:S01]  /*2840*/  ULEA UR5, UR6, UR37, 0x3 ;  /* 0x0000002506057291 */ /* 0x000fe2000f8e18ff */
[----:B------:R-:W-:-:S08]  /*2850*/  SHF.L.U32 R2, R12, 0x1f, RZ ;  /* 0x0000001f0c027819 */ /* 0x000fd000000006ff */
[----:B------:R-:W1:Y:S02]  /*2860*/  SYNCS.PHASECHK.TRANS64 P0, [UR5+0x80], R2 ;  /* 0x00008002ff0075a7 */ /* 0x000e640008001005 */
[----:B-1----:R-:W-:Y:S05]  /*2870*/  @P0 BRA `(.L_x_44) ;  /* 0x0000000000080947 */ /* 0x002fea0003800000 */
[----:B------:R-:W1:Y:S02]  /*2880*/  SYNCS.PHASECHK.TRANS64.TRYWAIT P0, [UR5+0x80], R2 ;  /* 0x00008002ff0075a7 */ /* 0x000e640008001105 */
[----:B-1----:R-:W-:Y:S05]  /*2890*/  @!P0 BRA `(.L_x_45) ;  /* 0x0000004c00588947 */ /* 0x002fea0003800000 */
.L_x_44:
[----:B------:R-:W-:-:S04]  /*28a0*/  UIADD3 UR4, UPT, UPT, UR6, 0x1, URZ ;  /* 0x0000000106047890 */ /* 0x000fc8000fffe0ff */
[----:B------:R-:W-:-:S04]  /*28b0*/  UISETP.NE.AND UP0, UPT, UR4, 0x2, UPT ;  /* 0x000000020400788c */ /* 0x000fc8000bf05270 */
[----:B------:R-:W-:Y:S02]  /*28c0*/  USEL UR7, URZ, 0x1, UP0 ;  /* 0x00000001ff077887 */ /* 0x000fe40008000000 */
[----:B------:R-:W-:-:S04]  /*28d0*/  USEL UR4, UR4, URZ, UP0 ;  /* 0x000000ff04047287 */ /* 0x000fc80008000000 */
[----:B------:R-:W-:Y:S01]  /*28e0*/  ULEA UR4, UR4, UR37, 0x3 ;  /* 0x0000002504047291 */ /* 0x000fe2000f8e18ff */
[----:B-1----:R-:W-:-:S04]  /*28f0*/  LOP3.LUT R2, R12, UR7, RZ, 0x3c, !PT ;  /* 0x000000070c027c12 */ /* 0x002fc8000f8e3cff */
[----:B------:R-:W-:-:S04]  /*2900*/  SHF.L.U32 R0, R2, 0x1f, RZ ;  /* 0x0000001f02007819 */ /* 0x000fc800000006ff */
[----:B------:R-:W1:Y:S02]  /*2910*/  SYNCS.PHASECHK.TRANS64 P0, [UR4+0x80], R0 ;  /* 0x00008000ff0075a7 */ /* 0x000e640008001004 */
[----:B-1----:R-:W-:Y:S05]  /*2920*/  @P0 EXIT ;  /* 0x000000000000094d */ /* 0x002fea0003800000 */
[----:B------:R-:W-:Y:S02]  /*2930*/  SHF.L.U32 R2, R2, 0x1f, RZ ;  /* 0x0000001f02027819 */ /* 0x000fe400000006ff */
[----:B------:R-:W-:-:S07]  /*2940*/  MOV R0, UR4 ;  /* 0x0000000400007c02 */ /* 0x000fce0008000f00 */
.L_x_46:
[----:B-1----:R1:W2:Y:S02]  /*2950*/  SYNCS.PHASECHK.TRANS64.TRYWAIT P0, [R0+URZ+0x80], R2 ;  /* 0x00008002000075a7 */ /* 0x0022a400080011ff */
[----:B--2---:R-:W-:Y:S05]  /*2960*/  @!P0 NANOSLEEP.SYNCS 0x989680 ;  /* 0x009896800000895d */ /* 0x004fea0003900000 */
[----:B------:R-:W2:Y:S02]  /*2970*/  @!P0 SYNCS.PHASECHK.TRANS64 P0, [R0+URZ+0x80], R2 ;  /* 0x00008002000085a7 */ /* 0x000ea400080010ff */
[----:B--2---:R-:W-:Y:S05]  /*2980*/  @P0 EXIT ;  /* 0x000000000000094d */ /* 0x004fea0003800000 */
[----:B------:R-:W-:Y:S05]  /*2990*/  BRA `(.L_x_46) ;  /* 0xfffffffc00ec7947 */ /* 0x000fea000383ffff */
.L_x_39:
[----:B------:R-:W-:-:S09]  /*29a0*/  UISETP.NE.AND UP1, UPT, UR8, URZ, UPT ;  /* 0x000000ff0800728c */ /* 0x000fd2000bf25270 */
[----:B------:R-:W-:Y:S05]  /*29b0*/  BRA.U UP1, `(.L_x_47) ;  /* 0x0000000d017c7547 */ /* 0x000fea000b800000 */
[----:B------:R-:W-:Y:S01]  /*29c0*/  UMOV UR4, 0x40 ;  /* 0x0000004000047882 */ /* 0x000fe20000000000 */
[----:B------:R-:W-:Y:S01]  /*29d0*/  NOP ;  /* 0x0000000000007918 */ /* 0x000fe20000000000 */
[----:B------:R-:W-:Y:S01]  /*29e0*/  ULEA UR4, UR37, UR4, 0x18 ;  /* 0x0000000425047291 */ /* 0x000fe2000f8ec0ff */
[----:B------:R-:W-:Y:S02]  /*29f0*/  UMOV UR5, 0x400 ;  /* 0x0000040000057882 */ /* 0x000fe40000000000 */
[----:B------:R-:W-:-:S06]  /*2a00*/  ULEA UR37, UR37, UR5, 0x18 ;  /* 0x0000000525257291 */ /* 0x000fcc000f8ec0ff */
[----:B------:R-:W1:Y:S02]  /*2a10*/  LDS.U8 R0, [UR4+0x1c] ;  /* 0x00001c04ff007984 */ /* 0x000e640008000000 */
[----:B-1----:R-:W-:-:S13]  /*2a20*/  ISETP.NE.AND P0, PT, R0, RZ, PT ;  /* 0x000000ff0000720c */ /* 0x002fda0003f05270 */
[----:B------:R-:W-:Y:S05]  /*2a30*/  @P0 BRA `(.L_x_48) ;  /* 0x0000000000580947 */ /* 0x000fea0003800000 */
[----:B------:R-:W-:-:S13]  /*2a40*/  ELECT P0, URZ, PT ;  /* 0x0000000000ff782f */ /* 0x000fda0003800000 */
[----:B------:R-:W-:Y:S05]  /*2a50*/  @!P0 BRA `(.L_x_49) ;  /* 0x0000000000608947 */ /* 0x000fea0003800000 */
[----:B------:R-:W-:Y:S01]  /*2a60*/  UMOV UR5, 0x10 ;  /* 0x0000001000057882 */ /* 0x000fe20000000000 */
[----:B------:R-:W-:Y:S01]  /*2a70*/  HFMA2 R0, -RZ, RZ, 0, 5.9604644775390625e-08 ;  /* 0x00000001ff007431 */ /* 0x000fe200000001ff */
[----:B------:R-:W-:-:S03]  /*2a80*/  MOV R2, 0xffff ;  /* 0x0000ffff00027802 */ /* 0x000fc60000000f00 */
[----:B------:R-:W-:Y:S04]  /*2a90*/  DEPBAR.LE SB1, 0x36 ;  /* 0x00009d800000791a */ /* 0x000fe80000000000 */
[----:B------:R-:W1:Y:S02]  /*2aa0*/  UTCATOMSWS.FIND_AND_SET.ALIGN UP0, UR5, UR5 ;  /* 0x00000005000575e3 */ /* 0x000e640008000800 */
[----:B-1----:R-:W-:Y:S01]  /*2ab0*/  MOV R3, UR5 ;  /* 0x0000000500037c02 */ /* 0x002fe20008000f00 */
[----:B------:R-:W-:Y:S06]  /*2ac0*/  BRA.U UP0, `(.L_x_50) ;  /* 0x0000000100187547 */ /* 0x000fec000b800000 */
.L_x_51:
[----:B------:R-:W-:Y:S05]  /*2ad0*/  NANOSLEEP 0x64 ;  /* 0x000000640000795d */ /* 0x000fea0003800000 */
[----:B------:R-:W-:-:S05]  /*2ae0*/  UMOV UR5, 0x10 ;  /* 0x0000001000057882 */ /* 0x000fca0000000000 */
[----:B------:R-:W-:Y:S04]  /*2af0*/  DEPBAR.LE SB1, 0x36 ;  /* 0x00009d800000791a */ /* 0x000fe80000000000 */
[----:B------:R-:W1:Y:S02]  /*2b00*/  UTCATOMSWS.FIND_AND_SET.ALIGN UP0, UR5, UR5 ;  /* 0x00000005000575e3 */ /* 0x000e640008000800 */
[----:B-1----:R-:W-:Y:S01]  /*2b10*/  MOV R3, UR5 ;  /* 0x0000000500037c02 */ /* 0x002fe20008000f00 */
[----:B------:R-:W-:Y:S05]  /*2b20*/  BRA.U !UP0, `(.L_x_51) ;  /* 0xfffffffd08e87547 */ /* 0x000fea000b83ffff */
.L_x_50:
[-C--:B------:R-:W-:Y:S02]  /*2b30*/  SHF.L.U32 R2, R2, R3.reuse, RZ ;  /* 0x0000000302027219 */ /* 0x080fe400000006ff */
[----:B------:R-:W-:Y:S01]  /*2b40*/  SHF.L.U32 R0, R0, R3, RZ ;  /* 0x0000000300007219 */ /* 0x000fe200000006ff */
[----:B------:R-:W-:Y:S02]  /*2b50*/  IMAD.SHL.U32 R3, R3, 0x20, RZ ;  /* 0x0000002003037824 */ /* 0x000fe400078e00ff */
[----:B------:R1:W-:Y:S04]  /*2b60*/  ATOMS.OR RZ, [UR4+0x14], R2 ;  /* 0x00001402ffff798c */ /* 0x0003e8000b000004 */
[----:B------:R1:W-:Y:S04]  /*2b70*/  ATOMS.OR RZ, [UR4+0x18], R0 ;  /* 0x00001800ffff798c */ /* 0x0003e8000b000004 */
[----:B------:R1:W-:Y:S01]  /*2b80*/  STS [UR37+0x120], R3 ;  /* 0x00012003ff007988 */ /* 0x0003e20008000825 */
[----:B------:R-:W-:Y:S05]  /*2b90*/  BRA `(.L_x_49) ;  /* 0x0000000000107947 */ /* 0x000fea0003800000 */
.L_x_48:
[----:B------:R-:W-:Y:S02]  /*2ba0*/  MOV R0, 0xffffffff ;  /* 0xffffffff00007802 */ /* 0x000fe40000000f00 */
[----:B------:R-:W-:-:S03]  /*2bb0*/  MOV R2, 0x2be0 ;  /* 0x00002be000027802 */ /* 0x000fc60000000f00 */
[----:B------:R1:W-:Y:S04]  /*2bc0*/  STS [UR37+0x120], R0 ;  /* 0x00012000ff007988 */ /* 0x0003e80008000825 */
[----:B-1-3-5:R-:W-:Y:S05]  /*2bd0*/  CALL.REL.NOINC `($__internal_1_$__cuda_sm10x_tcgen05_guardrail_trap_phase_invalid_during_alloc) ;  /* 0x00000050002c7944 */ /* 0x02afea0003c00000 */
.L_x_49:
[----:B------:R-:W-:Y:S05]  /*2be0*/  WARPSYNC.ALL ;  /* 0x0000000000007948 */ /* 0x000fea0003800000 */
[----:B------:R-:W2:Y:S01]  /*2bf0*/  S2UR UR6, SR_CgaCtaId ;  /* 0x00000000000679c3 */ /* 0x000ea20000008800 */
[----:B------:R-:W-:Y:S01]  /*2c00*/  UMOV UR4, 0x400 ;  /* 0x0000040000047882 */ /* 0x000fe20000000000 */
[----:B------:R-:W-:-:S06]  /*2c10*/  NOP ;  /* 0x0000000000007918 */ /* 0x000fcc0000000000 */
[----:B------:R-:W-:Y:S06]  /*2c20*/  BAR.ARV 0x6, 0xa0 ;  /* 0x0182800000007b1d */ /* 0x000fec0000002000 */
[----:B------:R-:W4:Y:S01]  /*2c30*/  LDCU UR7, c[0x0][0x38c] ;  /* 0x00007180ff0777ac */ /* 0x000f220008000800 */
[----:B------:R-:W-:Y:S01]  /*2c40*/  IMAD.MOV.U32 R11, RZ, RZ, 0x1 ;  /* 0x00000001ff0b7424 */ /* 0x000fe200078e00ff */
[----:B------:R-:W-:Y:S01]  /*2c50*/  CS2R R8, SRZ ;  /* 0x0000000000087805 */ /* 0x000fe2000001ff00 */
[----:B------:R-:W-:Y:S01]  /*2c60*/  IMAD.MOV.U32 R10, RZ, RZ, RZ ;  /* 0x000000ffff0a7224 */ /* 0x000fe200078e00ff */
[----:B------:R-:W-:Y:S01]  /*2c70*/  UMOV UR18, URZ ;  /* 0x000000ff00127c82 */ /* 0x000fe20008000000 */
[----:B------:R-:W-:Y:S01]  /*2c80*/  UMOV UR17, URZ ;  /* 0x000000ff00117c82 */ /* 0x000fe20008000000 */
[----:B------:R-:W-:Y:S01]  /*2c90*/  UMOV UR22, 0x0 ;  /* 0x0000000000167882 */ /* 0x000fe20000000000 */
[----:B------:R-:W-:Y:S01]  /*2ca0*/  UMOV UR23, 0x8100010 ;  /* 0x0810001000177882 */ /* 0x000fe20000000000 */
[----:B------:R-:W-:Y:S01]  /*2cb0*/  UMOV UR20, 0x0 ;  /* 0x0000000000147882 */ /* 0x000fe20000000000 */
[----:B------:R-:W-:Y:S01]  /*2cc0*/  UMOV UR21, 0x8100010 ;  /* 0x0810001000157882 */ /* 0x000fe20000000000 */
[----:B--2---:R-:W-:Y:S01]  /*2cd0*/  ULEA UR6, UR6, UR4, 0x18 ;  /* 0x0000000406067291 */ /* 0x004fe2000f8ec0ff */
[----:B------:R-:W2:Y:S03]  /*2ce0*/  LDCU UR4, c[0x0][0x38c] ;  /* 0x00007180ff0477ac */ /* 0x000ea60008000800 */
[----:B------:R-:W-:-:S02]  /*2cf0*/  UIADD3 UR11, UPT, UPT, UR6, 0x6400, URZ ;  /* 0x00006400060b7890 */ /* 0x000fc4000fffe0ff */
[----:B----4-:R-:W-:-:S03]  /*2d00*/  UIADD3 UR7, UPT, UPT, UR7, 0x1f, URZ ;  /* 0x0000001f07077890 */ /* 0x010fc6000fffe0ff */
[----:B-1----:R-:W1:Y:S01]  /*2d10*/  LDS R0, [UR6+0x120] ;  /* 0x00012006ff007984 */ /* 0x002e620008000800 */
[----:B------:R-:W-:Y:S02]  /*2d20*/  UIADD3 UR12, UPT, UPT, UR6, 0xc400, URZ ;  /* 0x0000c400060c7890 */ /* 0x000fe4000fffe0ff */
[----:B------:R-:W-:Y:S02]  /*2d30*/  USHF.R.S32.HI UR5, URZ, 0x1f, UR7 ;  /* 0x0000001fff057899 */ /* 0x000fe40008011407 */
[----:B------:R-:W-:Y:S02]  /*2d40*/  USHF.R.U32.HI UR11, URZ, 0x4, UR11 ;  /* 0x00000004ff0b7899 */ /* 0x000fe4000801160b */
[----:B------:R-:W-:Y:S02]  /*2d50*/  ULEA.HI UR5, UR5, UR7, URZ, 0x5 ;  /* 0x0000000705057291 */ /* 0x000fe4000f8f28ff */
[----:B------:R-:W-:Y:S02]  /*2d60*/  USHF.R.U32.HI UR12, URZ, 0x4, UR12 ;  /* 0x00000004ff0c7899 */ /* 0x000fe4000801160c */
[----:B------:R-:W-:-:S02]  /*2d70*/  USHF.R.S32.HI UR5, URZ, 0x5, UR5 ;  /* 0x00000005ff057899 */ /* 0x000fc40008011405 */
[----:B------:R-:W-:Y:S02]  /*2d80*/  ULOP3.LUT UR11, UR11, 0x3fff, URZ, 0xc0, !UPT ;  /* 0x00003fff0b0b7892 */ /* 0x000fe4000f8ec0ff */
[----:B------:R-:W-:Y:S02]  /*2d90*/  UISETP.LT.AND UP0, UPT, UR5, 0x1, UPT ;  /* 0x000000010500788c */ /* 0x000fe4000bf01270 */
[----:B------:R-:W-:Y:S02]  /*2da0*/  ULOP3.LUT UR12, UR12, 0x3fff, URZ, 0xc0, !UPT ;  /* 0x00003fff0c0c7892 */ /* 0x000fe4000f8ec0ff */
[----:B------:R-:W-:Y:S02]  /*2db0*/  USEL UR10, UR5, 0x1, !UP0 ;  /* 0x00000001050a7887 */ /* 0x000fe4000c000000 */
[----:B------:R-:W-:Y:S02]  /*2dc0*/  ULOP3.LUT UR11, UR11, 0x10000, URZ, 0xfc, !UPT ;  /* 0x000100000b0b7892 */ /* 0x000fe4000f8efcff */
[----:B------:R-:W-:-:S02]  /*2dd0*/  ULOP3.LUT UR12, UR12, 0x10000, URZ, 0xfc, !UPT ;  /* 0x000100000c0c7892 */ /* 0x000fc4000f8efcff */
[----:B------:R-:W-:Y:S02]  /*2de0*/  UIADD3 UR10, UPT, UPT, -UR10, URZ, URZ ;  /* 0x000000ff0a0a7290 */ /* 0x000fe4000fffe1ff */
[----:B--2---:R-:W-:Y:S01]  /*2df0*/  UISETP.GE.AND UP3, UPT, UR4, 0x1, UPT ;  /* 0x000000010400788c */ /* 0x004fe2000bf66270 */
[----:B-1----:R-:W-:-:S15]  /*2e00*/  R2UR UR19, R0 ;  /* 0x00000000001372ca */ /* 0x002fde00000e0000 */
.L_x_58:
[----:B------:R-:W-:Y:S02]  /*2e10*/  LEA R0, R10, UR6, 0x3 ;  /* 0x000000060a007c11 */ /* 0x000fe4000f8e18ff */
[----:B------:R-:W-:Y:S02]  /*2e20*/  SHF.L.U32 R2, R9, 0x1f, RZ ;  /* 0x0000001f09027819 */ /* 0x000fe400000006ff */
[----:B------:R-:W-:Y:S01]  /*2e30*/  PLOP3.LUT P0, PT, PT, PT, UP3, 0x80, 0x8 ;  /* 0x000000000008781c */ /* 0x000fe20003f0f038 */
[----:B------:R-:W-:Y:S01]  /*2e40*/  VIADD R3, R0, 0x80 ;  /* 0x0000008000037836 */ /* 0x000fe20000000000 */
[----:B-1----:R-:W1:Y:S02]  /*2e50*/  SYNCS.PHASECHK.TRANS64.TRYWAIT P1, [R0+URZ+0x70], R2 ;  /* 0x00007002000075a7 */ /* 0x002e6400080211ff */
[----:B-1--4-:R-:W-:Y:S09]  /*2e60*/  @!P1 BRA `(.L_x_52) ;  /* 0x0000004400fc9947 */ /* 0x012ff20003800000 */
.L_x_127:
[----:B------:R-:W-:Y:S01]  /*2e70*/  LEA R4, R10, UR6, 0x4 ;  /* 0x000000060a047c11 */ /* 0x000fe2000f8e20ff */
[----:B------:R-:W-:Y:S01]  /*2e80*/  @UP3 ULEA UR4, UR17, UR6, 0x3 ;  /* 0x0000000611043291 */ /* 0x000fe2000f8e18ff */
[----:B------:R-:W-:Y:S01]  /*2e90*/  PLOP3.LUT P2, PT, PT, PT, PT, 0x80, 0x8 ;  /* 0x000000000008781c */ /* 0x000fe20003f4f070 */
[----:B------:R-:W-:Y:S01]  /*2ea0*/  ULEA UR8, UR18, UR6, 0x3 ;  /* 0x0000000612087291 */ /* 0x000fe2000f8e18ff */
[----:B------:R-:W-:Y:S01]  /*2eb0*/  PRMT R3, RZ, 0x654, R3 ;  /* 0x00000654ff037816 */ /* 0x000fe20000000003 */
[----:B------:R-:W-:Y:S01]  /*2ec0*/  ULEA UR9, UR18, UR19, 0x6 ;  /* 0x0000001312097291 */ /* 0x000fe2000f8e30ff */
[----:B------:R-:W2:Y:S01]  /*2ed0*/  LDS.128 R4, [R4+0x100] ;  /* 0x0001000004047984 */ /* 0x000ea20000000c00 */
[----:B-1----:R-:W-:Y:S02]  /*2ee0*/  @P0 SHF.L.U32 R2, R8, 0x1f, RZ ;  /* 0x0000001f08020819 */ /* 0x002fe400000006ff */
[----:B------:R-:W-:Y:S01]  /*2ef0*/  SHF.L.U32 R0, R11, 0x1f, RZ ;  /* 0x0000001f0b007819 */ /* 0x000fe200000006ff */
[----:B------:R-:W-:Y:S01]  /*2f00*/  @!PT LDS RZ, [RZ] ;  /* 0x00000000fffff984 */ /* 0x000fe20000000800 */
[----:B------:R-:W-:Y:S01]  /*2f10*/  @!PT LDS RZ, [RZ] ;  /* 0x00000000fffff984 */ /* 0x000fe20000000800 */
[----:B------:R-:W-:Y:S01]  /*2f20*/  @!PT LDS RZ, [RZ] ;  /* 0x00000000fffff984 */ /* 0x000fe20000000800 */
[----:B------:R-:W-:Y:S01]  /*2f30*/  @!PT LDS RZ, [RZ] ;  /* 0x00000000fffff984 */ /* 0x000fe20000000800 */
[----:B------:R1:W-:Y:S06]  /*2f40*/  MEMBAR.ALL.CTA ;  /* 0x0000000000007992 */ /* 0x0003ec0000008000 */
[----:B-1----:R-:W1:Y:S02]  /*2f50*/  FENCE.VIEW.ASYNC.S ;  /* 0x00000000000073c6 */ /* 0x002e640000000000 */
[----:B-1----:R1:W-:Y:S01]  /*2f60*/  SYNCS.ARRIVE.TRANS64.RED.A1T0 RZ, [R3+URZ], RZ ;  /* 0x000000ff03ff79a7 */ /* 0x0023e200081004ff */
[----:B------:R1:W4:Y:S01]  /*2f70*/  @P0 SYNCS.PHASECHK.TRANS64.TRYWAIT P2, [UR4], R2 ;  /* 0x00000002ff0005a7 */ /* 0x0003220008041104 */
[----:B--2---:R-:W-:Y:S01]  /*2f80*/  LOP3.LUT P1, RZ, R6, 0x1, RZ, 0xc0, !PT ;  /* 0x0000000106ff7812 */ /* 0x004fe2000782c0ff */
[----:B------:R-:W2:Y:S02]  /*2f90*/  SYNCS.PHASECHK.TRANS64.TRYWAIT P0, [UR8+0xb0], R0 ;  /* 0x0000b000ff0075a7 */ /* 0x000ea40008001108 */
[----:B-12-4-:R-:W-:Y:S10]  /*2fa0*/  @!P0 BRA `(.L_x_53) ;  /* 0x0000004400c08947 */ /* 0x016ff40003800000 */
.L_x_129:
[----:B------:R-:W-:Y:S01]  /*2fb0*/  IADD3 R10, PT, PT, R10, 0x1, RZ ;  /* 0x000000010a0a7810 */ /* 0x000fe20007ffe0ff */
[----:B------:R-:W-:Y:S06]  /*2fc0*/  BRA.U !UP3, `(.L_x_54) ;  /* 0x000000010b987547 */ /* 0x000fec000b800000 */
[----:B------:R-:W-:Y:S01]  /*2fd0*/  UPLOP3.LUT UP4, UPT, UPT, UPT, UPT, 0x40, 0x4 ;  /* 0x000000000004789c */ /* 0x000fe20003f8e870 */
[----:B------:R-:W-:Y:S01]  /*2fe0*/  UMOV UR16, UR10 ;  /* 0x0000000a00107c82 */ /* 0x000fe20008000000 */
[----:B------:R-:W-:Y:S01]  /*2ff0*/  UMOV UR15, UR5 ;  /* 0x00000005000f7c82 */ /* 0x000fe20008000000 */
[----:B------:R-:W-:-:S08]  /*3000*/  UMOV UR14, UR17 ;  /* 0x00000011000e7c82 */ /* 0x000fd00008000000 */
.L_x_57:
[----:B------:R-:W-:Y:S02]  /*3010*/  UIADD3 UR16, UPT, UPT, UR16, 0x1, URZ ;  /* 0x0000000110107890 */ /* 0x000fe4000fffe0ff */
[----:B--2---:R-:W-:Y:S02]  /*3020*/  ULEA UR7, UR14, UR6, 0x3 ;  /* 0x000000060e077291 */ /* 0x004fe4000f8e18ff */
[----:B------:R-:W-:Y:S01]  /*3030*/  UISETP.NE.AND UP0, UPT, UR16, URZ, UPT ;  /* 0x000000ff1000728c */ /* 0x000fe2000bf05270 */
[----:B----4-:R-:W-:Y:S10]  /*3040*/  @P2 BRA `(.L_x_55) ;  /* 0x00000000000c2947 */ /* 0x010ff40003800000 */
[----:B-1----:R-:W-:Y:S04]  /*3050*/  SHF.L.U32 R2, R8, 0x1f, RZ ;  /* 0x0000001f08027819 */ /* 0x002fe800000006ff */
[----:B------:R-:W1:Y:S02]  /*3060*/  SYNCS.PHASECHK.TRANS64.TRYWAIT P0, [UR7], R2 ;  /* 0x00000002ff0075a7 */ /* 0x000e640008001107 */
[----:B-1----:R-:W-:Y:S05]  /*3070*/  @!P0 BRA `(.L_x_56) ;  /* 0x0000004400a48947 */ /* 0x002fea0003800000 */
.L_x_55:
[----:B------:R-:W-:Y:S01]  /*3080*/  UISETP.NE.AND UP1, UPT, UR15, 0x1, UPT ;  /* 0x000000010f00788c */ /* 0x000fe2000bf25270 */
[----:B------:R-:W-:Y:S01]  /*3090*/  PLOP3.LUT P2, PT, PT, PT, PT, 0x80, 0x8 ;  /* 0x000000000008781c */ /* 0x000fe20003f4f070 */
[----:B------:R-:W-:Y:S02]  /*30a0*/  UIADD3 UR17, UPT, UPT, UR14, 0x1, URZ ;  /* 0x000000010e117890 */ /* 0x000fe4000fffe0ff */
[----:B------:R-:W-:Y:S02]  /*30b0*/  ULEA UR24, UR14, UR12, 0x8 ;  /* 0x0000000c0e187291 */ /* 0x000fe4000f8e40ff */
[----:B------:R-:W-:Y:S01]  /*30c0*/  UISETP.NE.AND UP2, UPT, UR17, 0x3, UPT ;  /* 0x000000031100788c */ /* 0x000fe2000bf45270 */
[----:B------:R-:W-:Y:S01]  /*30d0*/  PLOP3.LUT P0, PT, PT, PT, UP1, 0x80, 0x8 ;  /* 0x000000000008781c */ /* 0x000fe20003f0f018 */
[----:B------:R-:W-:Y:S02]  /*30e0*/  ULEA UR26, UR14, UR11, 0x9 ;  /* 0x0000000b0e1a7291 */ /* 0x000fe4000f8e48ff */
[----:B------:R-:W-:Y:S02]  /*30f0*/  USEL UR13, URZ, 0x1, UP2 ;  /* 0x00000001ff0d7887 */ /* 0x000fe40009000000 */
[----:B------:R-:W-:Y:S02]  /*3100*/  USEL UR17, UR17, URZ, UP2 ;  /* 0x000000ff11117287 */ /* 0x000fe40009000000 */
[----:B------:R-:W-:Y:S02]  /*3110*/  UIADD3 UR30, UPT, UPT, UR24, 0x2, URZ ;  /* 0x00000002181e7890 */ /* 0x000fe4000fffe0ff */
[----:B------:R-:W-:Y:S01]  /*3120*/  @UP1 ULEA UR4, UR17, UR6, 0x3 ;  /* 0x0000000611041291 */ /* 0x000fe2000f8e18ff */
[----:B------:R-:W-:Y:S01]  /*3130*/  LOP3.LUT R8, R8, UR13, RZ, 0x3c, !PT ;  /* 0x0000000d08087c12 */ /* 0x000fe2000f8e3cff */
[----:B------:R-:W-:Y:S02]  /*3140*/  UIADD3 UR28, UPT, UPT, UR26, 0x2, URZ ;  /* 0x000000021a1c7890 */ /* 0x000fe4000fffe0ff */
[----:B------:R-:W-:Y:S01]  /*3150*/  UIADD3 UR7, UPT, UPT, UR7, 0x18, URZ ;  /* 0x0000001807077890 */ /* 0x000fe2000fffe0ff */
[----:B-1----:R-:W-:Y:S01]  /*3160*/  @P0 SHF.L.U32 R0, R8, 0x1f, RZ ;  /* 0x0000001f08000819 */ /* 0x002fe200000006ff */
[----:B------:R-:W-:Y:S01]  /*3170*/  UMOV UR25, 0x80004020 ;  /* 0x8000402000197882 */ /* 0x000fe20000000000 */
[----:B------:R-:W-:Y:S01]  /*3180*/  UMOV UR27, 0x80004020 ;  /* 0x80004020001b7882 */ /* 0x000fe20000000000 */
[----:B------:R-:W-:Y:S01]  /*3190*/  UMOV UR31, 0x80004020 ;  /* 0x80004020001f7882 */ /* 0x000fe20000000000 */
[----:B------:R2:W4:Y:S01]  /*31a0*/  @P0 SYNCS.PHASECHK.TRANS64.TRYWAIT P2, [UR4], R0 ;  /* 0x00000000ff0005a7 */ /* 0x0005220008041104 */
[----:B------:R-:W-:Y:S01]  /*31b0*/  UIADD3 UR15, UPT, UPT, UR15, -0x1, URZ ;  /* 0xffffffff0f0f7890 */ /* 0x000fe2000fffe0ff */
[----:B------:R2:W-:Y:S01]  /*31c0*/  UTCHMMA gdesc[UR26], gdesc[UR24], tmem[UR9], tmem[UR22], idesc[UR23], UP4 ;  /* 0x00ff16181a0075ea */ /* 0x0005e2000a000009 */
[----:B------:R-:W-:Y:S01]  /*31d0*/  UPLOP3.LUT UP4, UPT, UPT, UPT, UPT, 0x80, 0x8 ;  /* 0x000000000008789c */ /* 0x000fe20003f8f070 */
[----:B------:R-:W-:Y:S01]  /*31e0*/  UMOV UR29, 0x80004020 ;  /* 0x80004020001d7882 */ /* 0x000fe20000000000 */
[----:B------:R-:W-:Y:S01]  /*31f0*/  UMOV UR14, UR17 ;  /* 0x00000011000e7c82 */ /* 0x000fe20008000000 */
[----:B------:R2:W-:Y:S01]  /*3200*/  UTCHMMA gdesc[UR28], gdesc[UR30], tmem[UR9], tmem[UR20], idesc[UR21], UPT ;  /* 0x00ff141e1c0075ea */ /* 0x0005e2000b800009 */
[----:B------:R2:W-:Y:S01]  /*3210*/  UTCBAR [UR7], URZ ;  /* 0x000000ff070073e9 */ /* 0x0005e200080000ff */
[----:B------:R-:W-:Y:S06]  /*3220*/  BRA.U UP0, `(.L_x_57) ;  /* 0xfffffffd00787547 */ /* 0x000fec000b83ffff */
.L_x_54:
[----:B------:R-:W-:Y:S01]  /*3230*/  UIADD3 UR18, UPT, UPT, UR18, 0x1, URZ ;  /* 0x0000000112127890 */ /* 0x000fe2000fffe0ff */
[C---:B------:R-:W-:Y:S01]  /*3240*/  ISETP.NE.AND P0, PT, R10.reuse, 0x2, PT ;  /* 0x000000020a00780c */ /* 0x040fe20003f05270 */
[----:B------:R-:W-:Y:S02]  /*3250*/  UIADD3 UR8, UPT, UPT, UR8, 0x90, URZ ;  /* 0x0000009008087890 */ /* 0x000fe4000fffe0ff */
[----:B------:R-:W-:Y:S01]  /*3260*/  UISETP.NE.AND UP0, UPT, UR18, 0x4, UPT ;  /* 0x000000041200788c */ /* 0x000fe2000bf05270 */
[----:B-12---:R-:W-:Y:S02]  /*3270*/  SEL R0, RZ, 0x1, P0 ;  /* 0x00000001ff007807 */ /* 0x006fe40000000000 */
[----:B------:R-:W-:Y:S01]  /*3280*/  SEL R10, R10, RZ, P0 ;  /* 0x000000ff0a0a7207 */ /* 0x000fe20000000000 */
[----:B------:R-:W-:Y:S01]  /*3290*/  USEL UR4, URZ, 0x1, UP0 ;  /* 0x00000001ff047887 */ /* 0x000fe20008000000 */
[----:B------:R-:W-:Y:S01]  /*32a0*/  LOP3.LUT R9, R9, R0, RZ, 0x3c, !PT ;  /* 0x0000000009097212 */ /* 0x000fe200078e3cff */
[----:B------:R-:W-:Y:S01]  /*32b0*/  USEL UR18, UR18, URZ, UP0 ;  /* 0x000000ff12127287 */ /* 0x000fe20008000000 */
[----:B------:R1:W-:Y:S03]  /*32c0*/  UTCBAR [UR8], URZ ;  /* 0x000000ff080073e9 */ /* 0x0003e600080000ff */
[----:B------:R-:W-:Y:S01]  /*32d0*/  LOP3.LUT R11, R11, UR4, RZ, 0x3c, !PT ;  /* 0x000000040b0b7c12 */ /* 0x000fe2000f8e3cff */
[----:B------:R-:W-:Y:S07]  /*32e0*/  @P1 BRA `(.L_x_58) ;  /* 0xfffffff800c81947 */ /* 0x000fee000383ffff */
[----:B------:R-:W2:Y:S01]  /*32f0*/  S2UR UR4, SR_CgaCtaId ;  /* 0x00000000000479c3 */ /* 0x000ea20000008800 */
[----:B------:R-:W-:Y:S01]  /*3300*/  ELECT P0, URZ, PT ;  /* 0x0000000000ff782f */ /* 0x000fe20003800000 */
[----:B------:R-:W-:Y:S01]  /*3310*/  IMAD.MOV.U32 R0, RZ, RZ, 0x1 ;  /* 0x00000001ff007424 */ /* 0x000fe200078e00ff */
[----:B------:R-:W-:Y:S01]  /*3320*/  UIADD3 UR6, UPT, UPT, UR6, 0xb0, URZ ;  /* 0x000000b006067890 */ /* 0x000fe2000fffe0ff */
[----:B------:R-:W-:Y:S01]  /*3330*/  SHF.L.U32 R2, R11, 0x1f, RZ ;  /* 0x0000001f0b027819 */ /* 0x000fe200000006ff */
[----:B------:R-:W-:-:S03]  /*3340*/  UMOV UR5, 0x40 ;  /* 0x0000004000057882 */ /* 0x000fc60000000000 */
[----:B------:R-:W-:Y:S01]  /*3350*/  UVIRTCOUNT.DEALLOC.SMPOOL 0x80 ;  /* 0x000000800000784c */ /* 0x000fe20000000000 */
[----:B--2---:R-:W-:Y:S02]  /*3360*/  ULEA UR4, UR4, UR5, 0x18 ;  /* 0x0000000504047291 */ /* 0x004fe4000f8ec0ff */
[----:B------:R-:W-:-:S07]  /*3370*/  ULEA UR5, UR18, UR6, 0x3 ;  /* 0x0000000612057291 */ /* 0x000fce000f8e18ff */
[----:B------:R2:W-:Y:S02]  /*3380*/  @P0 STS.U8 [UR4+0x1c], R0 ;  /* 0x00001c00ff000988 */ /* 0x0005e40008000004 */
[----:B------:R-:W3:Y:S02]  /*3390*/  SYNCS.PHASECHK.TRANS64.TRYWAIT P0, [UR5], R2 ;  /* 0x00000002ff0075a7 */ /* 0x000ee40008001105 */
[----:B--23--:R-:W-:Y:S05]  /*33a0*/  @!P0 BRA `(.L_x_59) ;  /* 0x0000004000f08947 */ /* 0x00cfea0003800000 */
.L_x_132:
[----:B------:R-:W-:-:S04]  /*33b0*/  UIADD3 UR7, UPT, UPT, UR18, 0x1, URZ ;  /* 0x0000000112077890 */ /* 0x000fc8000fffe0ff */
[----:B------:R-:W-:-:S04]  /*33c0*/  UISETP.NE.AND UP0, UPT, UR7, 0x4, UPT ;  /* 0x000000040700788c */ /* 0x000fc8000bf05270 */
[----:B-1----:R-:W-:Y:S02]  /*33d0*/  USEL UR8, URZ, 0x1, UP0 ;  /* 0x00000001ff087887 */ /* 0x002fe40008000000 */
[----:B------:R-:W-:-:S04]  /*33e0*/  USEL UR7, UR7, URZ, UP0 ;  /* 0x000000ff07077287 */ /* 0x000fc80008000000 */
[----:B------:R-:W-:Y:S01]  /*33f0*/  ULEA UR5, UR7, UR6, 0x3 ;  /* 0x0000000607057291 */ /* 0x000fe2000f8e18ff */
[----:B--2---:R-:W-:-:S04]  /*3400*/  LOP3.LUT R2, R11, UR8, RZ, 0x3c, !PT ;  /* 0x000000080b027c12 */ /* 0x004fc8000f8e3cff */
[----:B------:R-:W-:-:S04]  /*3410*/  SHF.L.U32 R3, R2, 0x1f, RZ ;  /* 0x0000001f02037819 */ /* 0x000fc800000006ff */
[----:B------:R-:W1:Y:S02]  /*3420*/  SYNCS.PHASECHK.TRANS64.TRYWAIT P0, [UR5], R3 ;  /* 0x00000003ff0075a7 */ /* 0x000e640008001105 */
[----:B-1----:R-:W-:Y:S05]  /*3430*/  @!P0 BRA `(.L_x_60) ;  /* 0x0000004000e48947 */ /* 0x002fea0003800000 */
.L_x_134:
        /* <DEDUP_REMOVED lines=9> */
.L_x_136:
[----:B------:R-:W-:-:S04]  /*34d0*/  UIADD3 UR7, UPT, UPT, UR7, 0x1, URZ ;  /* 0x0000000107077890 */ /* 0x000fc8000fffe0ff */
[----:B------:R-:W-:-:S04]  /*34e0*/  UISETP.NE.AND UP0, UPT, UR7, 0x4, UPT ;  /* 0x000000040700788c */ /* 0x000fc8000bf05270 */
[----:B------:R-:W-:Y:S02]  /*34f0*/  USEL UR5, URZ, 0x1, UP0 ;  /* 0x00000001ff057887 */ /* 0x000fe40008000000 */
[----:B------:R-:W-:-:S04]  /*3500*/  USEL UR7, UR7, URZ, UP0 ;  /* 0x000000ff07077287 */ /* 0x000fc80008000000 */
[----:B------:R-:W-:Y:S01]  /*3510*/  ULEA UR7, UR7, UR6, 0x3 ;  /* 0x0000000607077291 */ /* 0x000fe2000f8e18ff */
[----:B------:R-:W-:-:S04]  /*3520*/  LOP3.LUT R2, R2, UR5, RZ, 0x3c, !PT ;  /* 0x0000000502027c12 */ /* 0x000fc8000f8e3cff */
[----:B------:R-:W-:-:S04]  /*3530*/  SHF.L.U32 R2, R2, 0x1f, RZ ;  /* 0x0000001f02027819 */ /* 0x000fc800000006ff */
[----:B------:R-:W2:Y:S02]  /*3540*/  SYNCS.PHASECHK.TRANS64.TRYWAIT P0, [UR7], R2 ;  /* 0x00000002ff0075a7 */ /* 0x000ea40008001107 */
[----:B--2---:R-:W-:Y:S05]  /*3550*/  @!P0 BRA `(.L_x_62) ;  /* 0x0000004000cc8947 */ /* 0x004fea0003800000 */
.L_x_138:
[----:B------:R-:W-:Y:S01]  /*3560*/  NOP ;  /* 0x0000000000007918 */ /* 0x000fe20000000000 */
[----:B-1----:R-:W1:Y:S01]  /*3570*/  LDS R0, [UR4+0x14] ;  /* 0x00001404ff007984 */ /* 0x002e620008000800 */
[----:B------:R-:W-:Y:S01]  /*3580*/  ULOP3.LUT UR6, UR19, 0xffff, URZ, 0xc0, !UPT ;  /* 0x0000ffff13067892 */ /* 0x000fe2000f8ec0ff */
[----:B------:R-:W-:Y:S01]  /*3590*/  UMOV UR8, 0xffff ;  /* 0x0000ffff00087882 */ /* 0x000fe20000000000 */
[----:B------:R-:W-:Y:S02]  /*35a0*/  UMOV UR5, 0x1 ;  /* 0x0000000100057882 */ /* 0x000fe40000000000 */
[----:B------:R-:W-:-:S04]  /*35b0*/  USHF.R.U32.HI UR6, URZ, 0x5, UR6 ;  /* 0x00000005ff067899 */ /* 0x000fc80008011606 */
[----:B------:R-:W-:Y:S02]  /*35c0*/  USHF.L.U32 UR8, UR8, UR6, URZ ;  /* 0x0000000608087299 */ /* 0x000fe400080006ff */
[----:B------:R-:W-:-:S04]  /*35d0*/  USHF.L.U32 UR5, UR5, UR6, URZ ;  /* 0x0000000605057299 */ /* 0x000fc800080006ff */
[----:B-1----:R-:W-:-:S04]  /*35e0*/  LOP3.LUT R0, R0, UR8, RZ, 0xc0, !PT ;  /* 0x0000000800007c12 */ /* 0x002fc8000f8ec0ff */
[----:B------:R-:W-:-:S13]  /*35f0*/  ISETP.NE.AND P0, PT, R0, UR8, PT ;  /* 0x0000000800007c0c */ /* 0x000fda000bf05270 */
[----:B------:R-:W-:Y:S05]  /*3600*/  @P0 BRA `(.L_x_63) ;  /* 0x0000000000580947 */ /* 0x000fea0003800000 */
[----:B------:R-:W1:Y:S02]  /*3610*/  LDS R0, [UR4+0x18] ;  /* 0x00001804ff007984 */ /* 0x000e640008000800 */
[----:B-1----:R-:W-:-:S04]  /*3620*/  LOP3.LUT R0, R0, UR5, RZ, 0xc0, !PT ;  /* 0x0000000500007c12 */ /* 0x002fc8000f8ec0ff */
[----:B------:R-:W-:-:S13]  /*3630*/  ISETP.NE.AND P0, PT, R0, UR5, PT ;  /* 0x0000000500007c0c */ /* 0x000fda000bf05270 */
[----:B------:R-:W-:Y:S05]  /*3640*/  @P0 BRA `(.L_x_64) ;  /* 0x00000000003c0947 */ /* 0x000fea0003800000 */
[----:B------:R-:W1:Y:S01]  /*3650*/  S2R R2, SR_LANEID ;  /* 0x0000000000027919 */ /* 0x000e620000000000 */
[----:B------:R-:W-:Y:S01]  /*3660*/  ULOP3.LUT UR8, URZ, UR8, URZ, 0x33, !UPT ;  /* 0x00000008ff087292 */ /* 0x000fe2000f8e33ff */
[----:B------:R-:W-:Y:S02]  /*3670*/  VOTEU.ANY UR7, UPT, PT ;  /* 0x0000000000077886 */ /* 0x000fe400038e0100 */
[----:B------:R-:W-:-:S03]  /*3680*/  UFLO.U32 UR7, UR7 ;  /* 0x00000007000772bd */ /* 0x000fc600080e0000 */
[----:B------:R-:W-:-:S04]  /*3690*/  IMAD.U32 R0, RZ, RZ, UR8 ;  /* 0x00000008ff007e24 */ /* 0x000fc8000f8e00ff */
[----:B------:R2:W3:Y:S02]  /*36a0*/  REDUX UR6, R0 ;  /* 0x00000000000673c4 */ /* 0x0004e40000000000 */
[----:B------:R1:W-:Y:S02]  /*36b0*/  UTCATOMSWS.AND URZ, UR8 ;  /* 0x0000000800ff79e3 */ /* 0x0003e40008000000 */
[----:B-1----:R-:W-:Y:S02]  /*36c0*/  ISETP.EQ.U32.AND P0, PT, R2, UR7, PT ;  /* 0x0000000702007c0c */ /* 0x002fe4000bf02070 */
[----:B--2---:R-:W-:Y:S02]  /*36d0*/  LOP3.LUT R0, RZ, UR5, RZ, 0x33, !PT ;  /* 0x00000005ff007c12 */ /* 0x004fe4000f8e33ff */
[----:B---3--:R-:W-:Y:S02]  /*36e0*/  MOV R2, UR6 ;  /* 0x0000000600027c02 */ /* 0x008fe40008000f00 */
[----:B------:R-:W1:Y:S07]  /*36f0*/  REDUX UR5, R0 ;  /* 0x00000000000573c4 */ /* 0x000e6e0000000000 */
[----:B------:R2:W-:Y:S01]  /*3700*/  @P0 ATOMS.AND RZ, [UR4+0x14], R2 ;  /* 0x00001402ffff098c */ /* 0x0005e2000a800004 */
[----:B-1----:R-:W-:-:S05]  /*3710*/  IMAD.U32 R0, RZ, RZ, UR5 ;  /* 0x00000005ff007e24 */ /* 0x002fca000f8e00ff */
[----:B------:R2:W-:Y:S01]  /*3720*/  @P0 ATOMS.AND RZ, [UR4+0x18], R0 ;  /* 0x00001800ffff098c */ /* 0x0005e2000a800004 */
[----:B------:R-:W-:Y:S05]  /*3730*/  BRA `(.L_x_65) ;  /* 0x0000000000147947 */ /* 0x000fea0003800000 */
.L_x_64:
[----:B------:R-:W-:Y:S02]  /*3740*/  MOV R2, 0x3760 ;  /* 0x0000376000027802 */ /* 0x000fe40000000f00 */
[----:B----45:R-:W-:Y:S05]  /*3750*/  CALL.REL.NOINC `($__internal_0_$__cuda_sm10x_tcgen05_guardrail_trap_col_being_dealloced_not_returned_by_alloc) ;  /* 0x0000004400407944 */ /* 0x030fea0003c00000 */
[----:B------:R-:W-:Y:S05]  /*3760*/  BRA `(.L_x_65) ;  /* 0x0000000000087947 */ /* 0x000fea0003800000 */
.L_x_63:
[----:B------:R-:W-:Y:S02]  /*3770*/  MOV R2, 0x3790 ;  /* 0x0000379000027802 */ /* 0x000fe40000000f00 */
[----:B----45:R-:W-:Y:S05]  /*3780*/  CALL.REL.NOINC `($__internal_2_$__cuda_sm10x_tcgen05_guardrail_trap_unallocated_columns_being_dealloced) ;  /* 0x00000044004c7944 */ /* 0x030fea0003c00000 */
.L_x_65:
[----:B------:R-:W-:Y:S01]  /*3790*/  NOP ;  /* 0x0000000000007918 */ /* 0x000fe20000000000 */
[----:B------:R-:W-:Y:S05]  /*37a0*/  EXIT ;  /* 0x000000000000794d */ /* 0x000fea0003800000 */
.L_x_47:
[----:B------:R-:W-:-:S09]  /*37b0*/  UISETP.NE.OR UP2, UPT, UR8, 0x3, !UP2 ;  /* 0x000000030800788c */ /* 0x000fd2000d745670 */
[----:B------:R-:W-:Y:S05]  /*37c0*/  BRA.U UP2, `(.L_x_66) ;  /* 0x0000000d02b07547 */ /* 0x000fea000b800000 */
[----:B------:R-:W1:Y:S01]  /*37d0*/  LDC R0, c[0x0][0xb30] ;  /* 0x0002cc00ff007b82 */ /* 0x000e620000000800 */
[----:B------:R-:W2:Y:S01]  /*37e0*/  LDCU.64 UR8, c[0x0][0x888] ;  /* 0x00011100ff0877ac */ /* 0x000ea20008000a00 */
[----:B------:R-:W-:Y:S02]  /*37f0*/  HFMA2 R27, -RZ, RZ, 0, 0 ;  /* 0x00000000ff1b7431 */ /* 0x000fe400000001ff */
[----:B------:R-:W-:Y:S01]  /*3800*/  IMAD.MOV.U32 R29, RZ, RZ, 0x1 ;  /* 0x00000001ff1d7424 */ /* 0x000fe200078e00ff */
[----:B------:R-:W-:Y:S01]  /*3810*/  MOV R25, 0x2000 ;  /* 0x0000200000197802 */ /* 0x000fe20000000f00 */
[----:B------:R-:W4:Y:S01]  /*3820*/  LDCU.64 UR4, c[0x0][0x890] ;  /* 0x00011200ff0477ac */ /* 0x000f220008000a00 */
[----:B------:R-:W-:Y:S01]  /*3830*/  IMAD.MOV.U32 R28, RZ, RZ, RZ ;  /* 0x000000ffff1c7224 */ /* 0x000fe200078e00ff */
[----:B------:R-:W3:Y:S01]  /*3840*/  LDC R24, c[0x0][0x370] ;  /* 0x0000dc00ff187b82 */ /* 0x000ee20000000800 */
[----:B------:R-:W-:Y:S01]  /*3850*/  UMOV UR7, 0x400 ;  /* 0x0000040000077882 */ /* 0x000fe20000000000 */
[----:B------:R-:W-:-:S02]  /*3860*/  UPLOP3.LUT UP1, UPT, UPT, UPT, UPT, 0x40, 0x4 ;  /* 0x000000000004789c */ /* 0x000fc40003f2e870 */
[----:B------:R-:W-:Y:S01]  /*3870*/  ULEA UR7, UR37, UR7, 0x18 ;  /* 0x0000000725077291 */ /* 0x000fe2000f8ec0ff */
[----:B------:R-:W-:-:S03]  /*3880*/  UMOV UR13, URZ ;  /* 0x000000ff000d7c82 */ /* 0x000fc60008000000 */
[----:B------:R-:W3:Y:S01]  /*3890*/  LDC R3, c[0x0][0xb0c] ;  /* 0x0002c300ff037b82 */ /* 0x000ee20000000800 */
[----:B--2---:R-:W-:Y:S02]  /*38a0*/  UISETP.NE.U32.AND UP3, UPT, UR8, URZ, UPT ;  /* 0x000000ff0800728c */ /* 0x004fe4000bf65070 */
[----:B----4-:R-:W-:-:S05]  /*38b0*/  UISETP.NE.U32.AND UP4, UPT, UR4, URZ, UPT ;  /* 0x000000ff0400728c */ /* 0x010fca000bf85070 */
[----:B------:R-:W2:Y:S01]  /*38c0*/  LDC R18, c[0x0][0xb20] ;  /* 0x0002c800ff127b82 */ /* 0x000ea20000000800 */
[----:B-1----:R-:W-:Y:S01]  /*38d0*/  ISETP.NE.AND P1, PT, R0, 0x1, PT ;  /* 0x000000010000780c */ /* 0x002fe20003f25270 */
[----:B------:R-:W-:Y:S02]  /*38e0*/  UISETP.NE.AND.EX UP3, UPT, UR9, URZ, UPT, UP3 ;  /* 0x000000ff0900728c */ /* 0x000fe4000bf65330 */
[----:B------:R-:W-:-:S04]  /*38f0*/  UISETP.NE.AND.EX UP4, UPT, UR5, URZ, UPT, UP4 ;  /* 0x000000ff0500728c */ /* 0x000fc8000bf85340 */
[----:B------:R-:W1:Y:S08]  /*3900*/  LDC.64 R30, c[0x0][0x348] ;  /* 0x0000d200ff1e7b82 */ /* 0x000e700000000a00 */
[----:B------:R-:W4:Y:S08]  /*3910*/  LDC.64 R16, c[0x0][0xb10] ;  /* 0x0002c400ff107b82 */ /* 0x000f300000000a00 */
[----:B------:R-:W1:Y:S08]  /*3920*/  LDC.64 R6, c[0x0][0xb18] ;  /* 0x0002c600ff067b82 */ /* 0x000e700000000a00 */
[----:B------:R-:W1:Y:S08]  /*3930*/  LDC.64 R4, c[0x0][0xb28] ;  /* 0x0002ca00ff047b82 */ /* 0x000e700000000a00 */
[----:B--23--:R-:W1:Y:S02]  /*3940*/  LDC R19, c[0x0][0x374] ;  /* 0x0000dd00ff137b82 */ /* 0x00ce640000000800 */
.L_x_75:
[C---:B------:R-:W-:Y:S02]  /*3950*/  LEA R0, R28.reuse, UR7, 0x3 ;  /* 0x000000071c007c11 */ /* 0x040fe4000f8e18ff */
[----:B------:R-:W-:Y:S02]  /*3960*/  SHF.L.U32 R2, R27, 0x1f, RZ ;  /* 0x0000001f1b027819 */ /* 0x000fe400000006ff */
[----:B------:R-:W-:Y:S02]  /*3970*/  LEA R20, R28, UR7, 0x4 ;  /* 0x000000071c147c11 */ /* 0x000fe4000f8e20ff */
[----:B--2---:R-:W2:Y:S02]  /*3980*/  SYNCS.PHASECHK.TRANS64.TRYWAIT P0, [R0+URZ+0x70], R2 ;  /* 0x00007002000075a7 */ /* 0x004ea400080011ff */
[----:B--2---:R-:W-:Y:S05]  /*3990*/  @!P0 BRA `(.L_x_67) ;  /* 0x0000003c00d48947 */ /* 0x004fea0003800000 */
.L_x_139:
[----:B------:R-:W-:Y:S01]  /*39a0*/  ISETP.GE.AND P0, PT, R40, 0x1, PT ;  /* 0x000000012800780c */ /* 0x000fe20003f06270 */
[----:B------:R-:W3:Y:S01]  /*39b0*/  LDS.128 R20, [R20+0x100] ;  /* 0x0001000014147984 */ /* 0x000ee20000000c00 */
[----:B--2---:R-:W-:Y:S01]  /*39c0*/  VIADD R0, R0, 0x80 ;  /* 0x0000008000007836 */ /* 0x004fe20000000000 */
[----:B------:R-:W-:Y:S01]  /*39d0*/  @!PT LDS RZ, [RZ] ;  /* 0x00000000fffff984 */ /* 0x000fe20000000800 */
[----:B------:R-:W-:Y:S01]  /*39e0*/  @!PT LDS RZ, [RZ] ;  /* 0x00000000fffff984 */ /* 0x000fe20000000800 */
[----:B------:R-:W-:Y:S01]  /*39f0*/  @!PT LDS RZ, [RZ] ;  /* 0x00000000fffff984 */ /* 0x000fe20000000800 */
[----:B------:R-:W-:Y:S01]  /*3a00*/  @!PT LDS RZ, [RZ] ;  /* 0x00000000fffff984 */ /* 0x000fe20000000800 */
[----:B------:R2:W-:Y:S06]  /*3a10*/  MEMBAR.ALL.CTA ;  /* 0x0000000000007992 */ /* 0x0005ec0000008000 */
[----:B--2---:R-:W2:Y:S01]  /*3a20*/  FENCE.VIEW.ASYNC.S ;  /* 0x00000000000073c6 */ /* 0x004ea20000000000 */
[----:B------:R-:W-:Y:S04]  /*3a30*/  PRMT R0, RZ, 0x654, R0 ;  /* 0x00000654ff007816 */ /* 0x000fe80000000000 */
[----:B--2---:R2:W-:Y:S01]  /*3a40*/  SYNCS.ARRIVE.TRANS64.RED.A1T0 RZ, [R0+URZ], RZ ;  /* 0x000000ff00ff79a7 */ /* 0x0045e200081004ff */
[----:B---3--:R-:W-:Y:S11]  /*3a50*/  LOP3.LUT P3, RZ, R22, 0x1, RZ, 0xc0, !PT ;  /* 0x0000000116ff7812 */ /* 0x008ff6000786c0ff */
[----:B------:R-:W-:Y:S02]  /*3a60*/  @!UPT UIADD3 URZ, UPT, UPT, URZ, URZ, URZ ;  /* 0x000000fffffff290 */ /* 0x000fe4000fffe0ff */
[----:B------:R-:W-:Y:S02]  /*3a70*/  @P3 MOV R11, R20 ;  /* 0x00000014000b3202 */ /* 0x000fe40000000f00 */
[----:B------:R-:W-:Y:S01]  /*3a80*/  @P3 LOP3.LUT R10, R21, 0xffff, RZ, 0xc0, !PT ;  /* 0x0000ffff150a3812 */ /* 0x000fe200078ec0ff */
[----:B--2---:R-:W-:Y:S06]  /*3a90*/  @!P0 BRA `(.L_x_68) ;  /* 0x0000000000a48947 */ /* 0x004fec0003800000 */
[-C--:B-1----:R-:W-:Y:S01]  /*3aa0*/  IMAD.HI.U32 R0, R19, R7.reuse, RZ ;  /* 0x0000000713007227 */ /* 0x082fe200078e00ff */
[----:B------:R-:W-:Y:S02]  /*3ab0*/  ISETP.NE.AND P0, PT, R6, 0x1, PT ;  /* 0x000000010600780c */ /* 0x000fe40003f05270 */
[----:B------:R-:W-:Y:S01]  /*3ac0*/  ISETP.NE.AND P2, PT, R40, 0x1, PT ;  /* 0x000000012800780c */ /* 0x000fe20003f45270 */
[----:B----4-:R-:W-:Y:S01]  /*3ad0*/  IMAD.HI.U32 R9, R24, R16, RZ ;  /* 0x0000001018097227 */ /* 0x010fe200078e00ff */
[----:B------:R-:W-:Y:S02]  /*3ae0*/  SHF.R.U32.HI R0, RZ, R18, R0 ;  /* 0x00000012ff007219 */ /* 0x000fe40000011600 */
[----:B------:R-:W-:Y:S01]  /*3af0*/  ISETP.NE.AND P4, PT, R3, 0x1, PT ;  /* 0x000000010300780c */ /* 0x000fe20003f85270 */
[----:B------:R-:W-:Y:S01]  /*3b00*/  IMAD.HI.U32 R13, R10, R7, RZ ;  /* 0x000000070a0d7227 */ /* 0x000fe200078e00ff */
[----:B------:R-:W-:Y:S02]  /*3b10*/  SHF.R.U32.HI R9, RZ, R17, R9 ;  /* 0x00000011ff097219 */ /* 0x000fe40000011609 */
[----:B------:R-:W-:Y:S01]  /*3b20*/  SEL R0, R19, R0, !P0 ;  /* 0x0000000013007207 */ /* 0x000fe20004000000 */
[----:B------:R-:W-:Y:S01]  /*3b30*/  IMAD.HI.U32 R12, R11, R16, RZ ;  /* 0x000000100b0c7227 */ /* 0x000fe200078e00ff */
[----:B------:R-:W-:Y:S03]  /*3b40*/  SEL R9, R24, R9, !P4 ;  /* 0x0000000918097207 */ /* 0x000fe60006000000 */
[-C--:B------:R-:W-:Y:S01]  /*3b50*/  IMAD.HI.U32 R8, R0, R4.reuse, RZ ;  /* 0x0000000400087227 */ /* 0x080fe200078e00ff */
[----:B------:R-:W-:Y:S03]  /*3b60*/  SHF.R.U32.HI R12, RZ, R17, R12 ;  /* 0x00000011ff0c7219 */ /* 0x000fe6000001160c */
[----:B------:R-:W-:Y:S01]  /*3b70*/  IMAD.HI.U32 R2, R9, R4, RZ ;  /* 0x0000000409027227 */ /* 0x000fe200078e00ff */
[-C--:B------:R-:W-:Y:S02]  /*3b80*/  @P2 SHF.R.U32.HI R0, RZ, R5.reuse, R8 ;  /* 0x00000005ff002219 */ /* 0x080fe40000011608 */
[----:B------:R-:W-:Y:S02]  /*3b90*/  SHF.R.U32.HI R8, RZ, R18, R13 ;  /* 0x00000012ff087219 */ /* 0x000fe4000001160d */
[----:B------:R-:W-:Y:S01]  /*3ba0*/  @P2 SHF.R.U32.HI R9, RZ, R5, R2 ;  /* 0x00000005ff092219 */ /* 0x000fe20000011602 */
[----:B------:R-:W-:Y:S01]  /*3bb0*/  IMAD R0, R40, R0, RZ ;  /* 0x0000000028007224 */ /* 0x000fe200078e02ff */
[----:B------:R-:W-:Y:S02]  /*3bc0*/  SEL R8, R10, R8, !P0 ;  /* 0x000000080a087207 */ /* 0x000fe40004000000 */
[----:B------:R-:W-:Y:S01]  /*3bd0*/  SEL R2, R11, R12, !P4 ;  /* 0x0000000c0b027207 */ /* 0x000fe20006000000 */
[----:B------:R-:W-:Y:S01]  /*3be0*/  IMAD R12, R40, R9, RZ ;  /* 0x00000009280c7224 */ /* 0x000fe200078e02ff */
[C---:B------:R-:W-:Y:S01]  /*3bf0*/  ISETP.GE.AND P0, PT, R8.reuse, R0, PT ;  /* 0x000000000800720c */ /* 0x040fe20003f06270 */
[----:B------:R-:W-:Y:S03]  /*3c00*/  IMAD.HI.U32 R0, R8, R4, RZ ;  /* 0x0000000408007227 */ /* 0x000fe600078e00ff */
[----:B------:R-:W-:Y:S02]  /*3c10*/  ISETP.GE.OR P0, PT, R2, R12, P0 ;  /* 0x0000000c0200720c */ /* 0x000fe40000706670 */
[-C--:B------:R-:W-:Y:S04]  /*3c20*/  SHF.R.U32.HI R0, RZ, R5.reuse, R0 ;  /* 0x00000005ff007219 */ /* 0x080fe80000011600 */
[----:B------:R-:W-:Y:S05]  /*3c30*/  SEL R13, R8, R0, !P2 ;  /* 0x00000000080d7207 */ /* 0x000fea0005000000 */
[----:B------:R-:W-:Y:S02]  /*3c40*/  IMAD.MOV R12, RZ, RZ, -R13 ;  /* 0x000000ffff0c7224 */ /* 0x000fe400078e0a0d */
[----:B------:R-:W-:Y:S04]  /*3c50*/  @!P0 IMAD.HI.U32 R0, R2, R4, RZ ;  /* 0x0000000402008227 */ /* 0x000fe800078e00ff */
[----:B------:R-:W-:Y:S01]  /*3c60*/  IMAD R12, R40, R12, R8 ;  /* 0x0000000c280c7224 */ /* 0x000fe200078e0208 */
[----:B------:R-:W-:Y:S04]  /*3c70*/  @!P0 SHF.R.U32.HI R0, RZ, R5, R0 ;  /* 0x00000005ff008219 */ /* 0x000fe80000011600 */
[----:B------:R-:W-:Y:S04]  /*3c80*/  @!P0 SEL R0, R2, R0, !P2 ;  /* 0x0000000002008207 */ /* 0x000fe80005000000 */
[----:B------:R-:W-:Y:S01]  /*3c90*/  @!P0 IADD3 R13, PT, PT, R13, -R0, RZ ;  /* 0x800000000d0d8210 */ /* 0x000fe20007ffe0ff */
[----:B------:R-:W-:Y:S01]  /*3ca0*/  @!P0 IMAD R0, R9, R12, R0 ;  /* 0x0000000c09008224 */ /* 0x000fe200078e0200 */
[----:B------:R-:W-:Y:S01]  /*3cb0*/  IADD3 R9, PT, PT, -R8, RZ, RZ ;  /* 0x000000ff08097210 */ /* 0x000fe20007ffe1ff */
[--C-:B------:R-:W-:Y:S02]  /*3cc0*/  IMAD.MOV R12, RZ, RZ, -R2.reuse ;  /* 0x000000ffff0c7224 */ /* 0x100fe400078e0a02 */
[----:B------:R-:W-:Y:S02]  /*3cd0*/  @!P0 IMAD R8, R13, R40, R2 ;  /* 0x000000280d088224 */ /* 0x000fe400078e0202 */
[----:B------:R-:W-:Y:S02]  /*3ce0*/  @!P0 IMAD.MOV.U32 R2, RZ, RZ, R0 ;  /* 0x000000ffff028224 */ /* 0x000fe400078e0000 */
[----:B------:R-:W-:Y:S02]  /*3cf0*/  IMAD R11, R3, R12, R11 ;  /* 0x0000000c030b7224 */ /* 0x000fe400078e020b */
[----:B------:R-:W-:Y:S02]  /*3d00*/  IMAD R10, R6, R9, R10 ;  /* 0x00000009060a7224 */ /* 0x000fe400078e020a */
[----:B------:R-:W-:Y:S02]  /*3d10*/  IMAD R11, R2, R3, R11 ;  /* 0x00000003020b7224 */ /* 0x000fe400078e020b */
[----:B------:R-:W-:Y:S02]  /*3d20*/  IMAD R10, R8, R6, R10 ;  /* 0x00000006080a7224 */ /* 0x000fe400078e020a */
.L_x_68:
[----:B------:R-:W-:Y:S05]  /*3d30*/  BRA.U UP1, `(.L_x_69) ;  /* 0x0000000101107547 */ /* 0x000fea000b800000 */
[----:B------:R-:W-:Y:S04]  /*3d40*/  MOV R2, UR6 ;  /* 0x0000000600027c02 */ /* 0x000fe80008000f00 */
[----:B------:R-:W-:Y:S04]  /*3d50*/  SHF.L.U32 R2, R2, 0x1f, RZ ;  /* 0x0000001f02027819 */ /* 0x000fe800000006ff */
[----:B------:R-:W2:Y:S02]  /*3d60*/  SYNCS.PHASECHK.TRANS64.TRYWAIT P0, [UR7+0x68], R2 ;  /* 0x00006802ff0075a7 */ /* 0x000ea40008001107 */
[----:B--2---:R-:W-:Y:S05]  /*3d70*/  @!P0 BRA `(.L_x_70) ;  /* 0x0000003800f08947 */ /* 0x004fea0003800000 */
.L_x_69:
[----:B------:R-:W-:Y:S02]  /*3d80*/  R2UR UR11, R15 ;  /* 0x000000000f0b72ca */ /* 0x000fe400000e0000 */
[----:B------:R-:W-:Y:S02]  /*3d90*/  R2UR UR10, R14 ;  /* 0x000000000e0a72ca */ /* 0x000fe400000e0000 */
[----:B------:R-:W-:Y:S04]  /*3da0*/  ISETP.NE.U32.AND P2, PT, RZ, UR4, PT ;  /* 0x00000004ff007c0c */ /* 0x000fe8000bf45070 */
[----:B------:R-:W-:Y:S05]  /*3db0*/  ISETP.NE.AND.EX P2, PT, RZ, UR5, PT, P2 ;  /* 0x00000005ff007c0c */ /* 0x000fea000bf45320 */
[----:B------:R-:W-:Y:S02]  /*3dc0*/  USHF.L.U32 UR11, UR11, 0x7, URZ ;  /* 0x000000070b0b7899 */ /* 0x000fe400080006ff */
[----:B------:R-:W-:Y:S01]  /*3dd0*/  USHF.L.U32 UR10, UR10, 0x6, URZ ;  /* 0x000000060a0a7899 */ /* 0x000fe200080006ff */
[----:B------:R-:W-:Y:S11]  /*3de0*/  BRA.U !UP4, `(.L_x_71) ;  /* 0x000000010c347547 */ /* 0x000ff6000b800000 */
[----:B------:R-:W-:Y:S01]  /*3df0*/  UPLOP3.LUT UP0, UPT, UPT, UPT, UP3, 0x80, 0x8 ;  /* 0x000000000008789c */ /* 0x000fe20003f0f030 */
[----:B--2---:R-:W-:Y:S02]  /*3e00*/  HFMA2 R0, -RZ, RZ, 0, 5.9604644775390625e-08 ;  /* 0x00000001ff007431 */ /* 0x004fe400000001ff */
[----:B------:R-:W-:Y:S03]  /*3e10*/  IMAD.MOV.U32 R88, RZ, RZ, 0x1 ;  /* 0x00000001ff587424 */ /* 0x000fe600078e00ff */
[----:B------:R-:W-:Y:S05]  /*3e20*/  PLOP3.LUT P0, PT, PT, PT, UP0, 0x80, 0x8 ;  /* 0x000000000008781c */ /* 0x000fea0003f0f008 */
[----:B------:R-:W2:Y:S01]  /*3e30*/  @UP0 LDCU.64 UR14, c[0x0][0x888] ;  /* 0x00011100ff0e07ac */ /* 0x000ea20008000a00 */
[----:B------:R-:W-:Y:S07]  /*3e40*/  @UP0 UIMAD UR8, UR36, UR4, URZ ;  /* 0x00000004240802a4 */ /* 0x000fee000f8e02ff */
[----:B------:R-:W-:Y:S01]  /*3e50*/  @!P0 PRMT R88, R0, 0x7610, R88 ;  /* 0x0000761000588816 */ /* 0x000fe20000000058 */
[----:B--2---:R-:W-:Y:S03]  /*3e60*/  @UP0 UIMAD.WIDE UR14, UR8, 0x4, UR14 ;  /* 0x00000004080e08a5 */ /* 0x004fe6000f8e020e */
[----:B------:R-:W2:Y:S03]  /*3e70*/  @!UP0 LDCU UR8, c[0x0][0x880] ;  /* 0x00011000ff0887ac */ /* 0x000ea60008000800 */
[----:B------:R-:W-:Y:S01]  /*3e80*/  IMAD.U32 R8, RZ, RZ, UR14 ;  /* 0x0000000eff087e24 */ /* 0x000fe2000f8e00ff */
[----:B------:R-:W-:Y:S05]  /*3e90*/  MOV R9, UR15 ;  /* 0x0000000f00097c02 */ /* 0x000fea0008000f00 */
[----:B-----5:R3:W5:Y:S02]  /*3ea0*/  @P0 LDG.E R49, desc[UR46][R8.64] ;  /* 0x0000002e08310981 */ /* 0x020764000c1e1900 */
[----:B--23--:R-:W-:Y:S07]  /*3eb0*/  @!P0 IMAD.U32 R49, RZ, RZ, UR8 ;  /* 0x00000008ff318e24 */ /* 0x00cfee000f8e00ff */
.L_x_71:
[----:B-----5:R-:W-:Y:S01]  /*3ec0*/  @!P2 FSETP.EQ.AND P0, PT, R49, RZ, PT ;  /* 0x000000ff3100a20b */ /* 0x020fe20003f02000 */
[----:B------:R-:W-:Y:S01]  /*3ed0*/  @!UPT UIADD3 URZ, UPT, UPT, URZ, URZ, URZ ;  /* 0x000000fffffff290 */ /* 0x000fe2000fffe0ff */
[----:B------:R-:W-:Y:S11]  /*3ee0*/  @!P2 BRA `(.L_x_72) ;  /* 0x000000000014a947 */ /* 0x000ff60003800000 */
[----:B------:R-:W-:Y:S02]  /*3ef0*/  LOP3.LUT P2, RZ, R88, 0xff, RZ, 0xc0, !PT ;  /* 0x000000ff58ff7812 */ /* 0x000fe4000784c0ff */
[----:B------:R-:W-:Y:S04]  /*3f00*/  PLOP3.LUT P0, PT, PT, PT, UP0, 0x80, 0x8 ;  /* 0x000000000008781c */ /* 0x000fe80003f0f008 */
[----:B------:R-:W-:Y:S07]  /*3f10*/  PLOP3.LUT P0, PT, P0, PT, PT, 0x8, 0x80 ;  /* 0x000000000080781c */ /* 0x000fee000070e170 */
[----:B------:R-:W-:Y:S11]  /*3f20*/  @P2 FSETP.EQ.AND P0, PT, R49, RZ, PT ;  /* 0x000000ff3100220b */ /* 0x000ff60003f02000 */
[----:B------:R-:W-:Y:S02]  /*3f30*/  @!UPT UIADD3 URZ, UPT, UPT, URZ, URZ, URZ ;  /* 0x000000fffffff290 */ /* 0x000fe4000fffe0ff */
.L_x_72:
[----:B------:R-:W-:Y:S01]  /*3f40*/  ULEA UR15, UR13, UR7, 0x3 ;  /* 0x000000070d0f7291 */ /* 0x000fe2000f8e18ff */
[----:B------:R-:W-:Y:S02]  /*3f50*/  SHF.L.U32 R9, R29, 0x1f, RZ ;  /* 0x0000001f1d097819 */ /* 0x000fe400000006ff */
[----:B------:R-:W-:Y:S04]  /*3f60*/  ELECT P4, URZ, PT ;  /* 0x0000000000ff782f */ /* 0x000fe80003880000 */
[----:B------:R-:W-:Y:S02]  /*3f70*/  PLOP3.LUT P4, PT, P0, P4, PT, 0xf2, 0x2f ;  /* 0x00000000002f781c */ /* 0x000fe40000789e72 */
[----:B------:R-:W3:Y:S11]  /*3f80*/  SYNCS.PHASECHK.TRANS64.TRYWAIT P2, [UR15+0x48], R9 ;  /* 0x00004809ff0075a7 */ /* 0x000ef6000804110f */
[----:B-1----:R-:W-:Y:S05]  /*3f90*/  @!P4 IADD3 R8, P0, PT, R30, 0x580, RZ ;  /* 0x000005801e08c810 */ /* 0x002fea0007f1e0ff */
[----:B--2---:R-:W-:Y:S01]  /*3fa0*/  @!P4 IMAD.X R2, RZ, RZ, R31, P0 ;  /* 0x000000ffff02c224 */ /* 0x004fe200000e061f */
[----:B---3--:R-:W-:Y:S07]  /*3fb0*/  @!P2 BRA `(.L_x_73) ;  /* 0x000000380078a947 */ /* 0x008fee0003800000 */
.L_x_142:
[----:B------:R-:W2:Y:S01]  /*3fc0*/  LDC.64 R12, c[0x0][0xb18] ;  /* 0x0002c600ff0c7b82 */ /* 0x000ea20000000a00 */
[----:B------:R-:W-:Y:S01]  /*3fd0*/  @!P4 R2UR UR8, R2 ;  /* 0x000000000208c2ca */ /* 0x000fe200000e0000 */
[----:B------:R-:W-:Y:S01]  /*3fe0*/  VOTEU.ALL UP2, P4 ;  /* 0x0000000000ff7886 */ /* 0x000fe20002040000 */
[----:B------:R-:W-:Y:S01]  /*3ff0*/  @!P4 R2UR UR9, R8 ;  /* 0x000000000809c2ca */ /* 0x000fe200000e0000 */
[----:B------:R-:W-:Y:S01]  /*4000*/  VOTEU.ALL UP1, P4 ;  /* 0x0000000000ff7886 */ /* 0x000fe20002020000 */
[----:B-1----:R-:W-:Y:S03]  /*4010*/  @!P4 IMAD.MOV.U32 R0, RZ, RZ, 0x2000 ;  /* 0x00002000ff00c424 */ /* 0x002fe600078e00ff */
[----:B------:R-:W1:Y:S01]  /*4020*/  @!P1 LDC R2, c[0x0][0xb0c] ;  /* 0x0002c300ff029b82 */ /* 0x000e620000000800 */
[----:B------:R-:W-:Y:S01]  /*4030*/  UMOV UR20, 0x0 ;  /* 0x0000000000147882 */ /* 0x000fe20000000000 */
[----:B------:R-:W-:Y:S01]  /*4040*/  UMOV UR21, 0x10000000 ;  /* 0x1000000000157882 */ /* 0x000fe20000000000 */
[----:B------:R-:W-:Y:S01]  /*4050*/  UMOV UR12, UR36 ;  /* 0x00000024000c7c82 */ /* 0x000fe20008000000 */
[----:B------:R-:W-:Y:S01]  /*4060*/  UIADD3 UR14, UPT, UPT, UR13, 0x1, URZ ;  /* 0x000000010d0e7890 */ /* 0x000fe2000fffe0ff */
[----:B------:R-:W-:Y:S01]  /*4070*/  @P3 SHF.R.U32.HI R26, RZ, 0x10, R21 ;  /* 0x00000010ff1a3819 */ /* 0x000fe20000011615 */
[----:B------:R-:W-:Y:S02]  /*4080*/  VIADD R28, R28, 0x1 ;  /* 0x000000011c1c7836 */ /* 0x000fe40000000000 */
[----:B------:R-:W-:Y:S01]  /*4090*/  IMAD.U32 R9, RZ, RZ, UR8 ;  /* 0x00000008ff097e24 */ /* 0x000fe2000f8e00ff */
[----:B------:R-:W-:Y:S01]  /*40a0*/  @!UP2 ULEA UR8, UR13, UR7, 0xd ;  /* 0x000000070d08a291 */ /* 0x000fe2000f8e68ff */
[----:B------:R-:W-:Y:S01]  /*40b0*/  IMAD.U32 R8, RZ, RZ, UR9 ;  /* 0x00000009ff087e24 */ /* 0x000fe2000f8e00ff */
[----:B------:R-:W-:Y:S02]  /*40c0*/  UIADD3 UR9, UPT, UPT, UR15, 0x30, URZ ;  /* 0x000000300f097890 */ /* 0x000fe4000fffe0ff */
[----:B------:R-:W-:Y:S01]  /*40d0*/  @!P4 R2UR UR19, R9 ;  /* 0x000000000913c2ca */ /* 0x000fe200000e0000 */
[----:B------:R-:W-:Y:S01]  /*40e0*/  @!UP2 UIADD3 UR8, UPT, UPT, UR8, 0x200, URZ ;  /* 0x000002000808a890 */ /* 0x000fe2000fffe0ff */
[----:B------:R-:W-:Y:S01]  /*40f0*/  @!P4 R2UR UR18, R8 ;  /* 0x000000000812c2ca */ /* 0x000fe200000e0000 */
[----:B------:R-:W-:Y:S01]  /*4100*/  UISETP.NE.AND UP5, UPT, UR14, 0x3, UPT ;  /* 0x000000030e00788c */ /* 0x000fe2000bfa5270 */
[----:B------:R-:W3:Y:S01]  /*4110*/  LDC.64 R8, c[0x0][0xb10] ;  /* 0x0002c400ff087b82 */ /* 0x000ee20000000a00 */
[----:B------:R-:W-:Y:S02]  /*4120*/  UPRMT UR16, UR37, 0x654, UR9 ;  /* 0x0000065425107896 */ /* 0x000fe40008000009 */
[----:B------:R-:W-:Y:S02]  /*4130*/  USEL UR17, URZ, 0x1, UP5 ;  /* 0x00000001ff117887 */ /* 0x000fe4000a800000 */
[----:B------:R-:W-:Y:S04]  /*4140*/  USEL UR14, UR14, URZ, UP5 ;  /* 0x000000ff0e0e7287 */ /* 0x000fe8000a800000 */
[----:B------:R-:W-:Y:S01]  /*4150*/  ULEA UR13, UR14, UR7, 0x3 ;  /* 0x000000070e0d7291 */ /* 0x000fe2000f8e18ff */
[----:B------:R-:W-:Y:S01]  /*4160*/  LOP3.LUT R29, R29, UR17, RZ, 0x3c, !PT ;  /* 0x000000111d1d7c12 */ /* 0x000fe2000f8e3cff */
[----:B------:R1:W-:Y:S01]  /*4170*/  @!UP1 UTMALDG.3D [UR8], [UR18], desc[UR20] ;  /* 0x00001408120095b4 */ /* 0x0003e20008011000 */
[----:B------:R5:W-:Y:S02]  /*4180*/  @!P4 SYNCS.ARRIVE.TRANS64.RED.A0TR RZ, [UR15+0x30], R0 ;  /* 0x00003000ffffc9a7 */ /* 0x000be4000830040f */
[----:B------:R-:W-:Y:S01]  /*4190*/  SHF.L.U32 R14, R29, 0x1f, RZ ;  /* 0x0000001f1d0e7819 */ /* 0x000fe200000006ff */
[C---:B---3--:R-:W-:Y:S01]  /*41a0*/  @!P1 IMAD.HI.U32 R8, R11.reuse, R8, RZ ;  /* 0x000000080b089227 */ /* 0x048fe200078e00ff */
[----:B--2---:R-:W-:Y:S02]  /*41b0*/  @!P1 ISETP.NE.AND P0, PT, R12, 0x1, PT ;  /* 0x000000010c00980c */ /* 0x004fe40003f05270 */
[----:B-1----:R-:W-:Y:S01]  /*41c0*/  @!P1 ISETP.NE.AND P2, PT, R2, 0x1, PT ;  /* 0x000000010200980c */ /* 0x002fe20003f45270 */
[----:B------:R-:W-:Y:S01]  /*41d0*/  SYNCS.ARRIVE.TRANS64.RED.A1T0 RZ, [UR16], RZ ;  /* 0x000000ffffff79a7 */ /* 0x000fe20008100410 */
[C---:B------:R-:W-:Y:S01]  /*41e0*/  @!P1 IMAD.HI.U32 R13, R10.reuse, R13, RZ ;  /* 0x0000000d0a0d9227 */ /* 0x040fe200078e00ff */
[----:B------:R-:W-:Y:S04]  /*41f0*/  @!P1 SHF.R.U32.HI R8, RZ, R9, R8 ;  /* 0x00000009ff089219 */ /* 0x000fe80000011608 */
[----:B------:R-:W-:Y:S01]  /*4200*/  @!P1 SEL R8, R11, R8, !P2 ;  /* 0x000000080b089207 */ /* 0x000fe20005000000 */
[----:B------:R-:W1:Y:S01]  /*4210*/  SYNCS.PHASECHK.TRANS64.TRYWAIT P5, [UR13+0x48], R14 ;  /* 0x0000480eff0075a7 */ /* 0x000e6200080a110d */
[----:B-----5:R-:W2:Y:S02]  /*4220*/  @!P1 LDC R0, c[0x0][0xb20] ;  /* 0x0002c800ff009b82 */ /* 0x020ea40000000800 */
[----:B--2---:R-:W-:Y:S04]  /*4230*/  @!P1 SHF.R.U32.HI R0, RZ, R0, R13 ;  /* 0x00000000ff009219 */ /* 0x004fe8000001160d */
[----:B------:R-:W-:Y:S05]  /*4240*/  @!P1 SEL R9, R10, R0, !P0 ;  /* 0x000000000a099207 */ /* 0x000fea0004000000 */
[----:B------:R-:W-:Y:S02]  /*4250*/  @!P1 IMAD.IADD R0, R9, 0x1, -R8 ;  /* 0x0000000109009824 */ /* 0x000fe400078e0a08 */
[----:B------:R-:W-:Y:S02]  /*4260*/  @!P1 IMAD.IADD R8, R8, 0x1, -R9 ;  /* 0x0000000108089824 */ /* 0x000fe400078e0a09 */
[----:B------:R-:W-:Y:S02]  /*4270*/  @!P1 IMAD R11, R0, R2, R11 ;  /* 0x00000002000b9224 */ /* 0x000fe400078e020b */
[----:B------:R-:W-:Y:S01]  /*4280*/  @!P1 IMAD R10, R8, R12, R10 ;  /* 0x0000000c080a9224 */ /* 0x000fe200078e020a */
[----:B-1----:R-:W-:Y:S06]  /*4290*/  @!P5 BRA `(.L_x_74) ;  /* 0x0000003400d8d947 */ /* 0x002fec0003800000 */
.L_x_144:
[----:B------:R-:W-:Y:S01]  /*42a0*/  @!P4 IADD3 R2, P0, PT, R30, 0x580, RZ ;  /* 0x000005801e02c810 */ /* 0x000fe20007f1e0ff */
[----:B------:R-:W-:Y:S01]  /*42b0*/  UMOV UR18, 0x0 ;  /* 0x0000000000127882 */ /* 0x000fe20000000000 */
[----:B------:R-:W-:Y:S01]  /*42c0*/  UMOV UR19, 0x10000000 ;  /* 0x1000000000137882 */ /* 0x000fe20000000000 */
[----:B------:R-:W-:Y:S01]  /*42d0*/  VOTEU.ALL UP1, P4 ;  /* 0x0000000000ff7886 */ /* 0x000fe20002020000 */
[----:B------:R-:W-:Y:S01]  /*42e0*/  @!P4 R2UR UR9, R2 ;  /* 0x000000000209c2ca */ /* 0x000fe200000e0000 */
[----:B-1----:R-:W-:Y:S01]  /*42f0*/  @!P4 IMAD.X R0, RZ, RZ, R31, P0 ;  /* 0x000000ffff00c224 */ /* 0x002fe200000e061f */
[----:B------:R-:W-:Y:S01]  /*4300*/  UMOV UR12, UR36 ;  /* 0x00000024000c7c82 */ /* 0x000fe20008000000 */
[----:B------:R-:W-:Y:S01]  /*4310*/  @P3 R2UR UR36, R26 ;  /* 0x000000001a2432ca */ /* 0x000fe200000e0000 */
[----:B------:R-:W-:Y:S01]  /*4320*/  @!UP1 ULEA UR15, UR14, UR7, 0xd ;  /* 0x000000070e0f9291 */ /* 0x000fe2000f8e68ff */
[----:B------:R-:W-:Y:S01]  /*4330*/  ISETP.NE.AND P0, PT, R28, 0x2, PT ;  /* 0x000000021c00780c */ /* 0x000fe20003f05270 */
[----:B------:R-:W-:Y:S01]  /*4340*/  @!UP1 UIADD3 UR10, UPT, UPT, UR10, 0x20, URZ ;  /* 0x000000200a0a9890 */ /* 0x000fe2000fffe0ff */
[----:B------:R-:W-:Y:S01]  /*4350*/  @!P4 R2UR UR8, R0 ;  /* 0x000000000008c2ca */ /* 0x000fe200000e0000 */
[----:B------:R-:W-:Y:S01]  /*4360*/  IMAD.IADD R14, R10, 0x1, R86 ;  /* 0x000000010a0e7824 */ /* 0x000fe200078e0256 */
[----:B------:R-:W-:Y:S01]  /*4370*/  SEL R0, RZ, 0x1, P0 ;  /* 0x00000001ff007807 */ /* 0x000fe20000000000 */
[----:B------:R-:W-:Y:S01]  /*4380*/  IMAD.IADD R15, R11, 0x1, R87 ;  /* 0x000000010b0f7824 */ /* 0x000fe200078e0257 */
[----:B------:R-:W-:Y:S02]  /*4390*/  SEL R28, R28, RZ, P0 ;  /* 0x000000ff1c1c7207 */ /* 0x000fe40000000000 */
[----:B------:R-:W-:Y:S01]  /*43a0*/  IMAD.U32 R8, RZ, RZ, UR9 ;  /* 0x00000009ff087e24 */ /* 0x000fe2000f8e00ff */
[----:B------:R-:W-:Y:S01]  /*43b0*/  UIADD3 UR9, UPT, UPT, UR13, 0x30, URZ ;  /* 0x000000300d097890 */ /* 0x000fe2000fffe0ff */
[----:B------:R-:W-:Y:S03]  /*43c0*/  LOP3.LUT R27, R27, R0, RZ, 0x3c, !PT ;  /* 0x000000001b1b7212 */ /* 0x000fe600078e3cff */
[----:B------:R-:W-:Y:S02]  /*43d0*/  @!P4 R2UR UR16, R8 ;  /* 0x000000000810c2ca */ /* 0x000fe400000e0000 */
[----:B------:R-:W-:Y:S01]  /*43e0*/  IMAD.U32 R9, RZ, RZ, UR8 ;  /* 0x00000008ff097e24 */ /* 0x000fe2000f8e00ff */
[----:B------:R-:W-:Y:S01]  /*43f0*/  @!UP1 UIADD3 UR8, UPT, UPT, UR15, 0x200, URZ ;  /* 0x000002000f089890 */ /* 0x000fe2000fffe0ff */
[----:B------:R-:W-:Y:S01]  /*4400*/  VOTEU.ALL UP1, P4 ;  /* 0x0000000000ff7886 */ /* 0x000fe20002020000 */
[----:B------:R-:W-:Y:S02]  /*4410*/  UPRMT UR15, UR37, 0x654, UR9 ;  /* 0x00000654250f7896 */ /* 0x000fe40008000009 */
[----:B------:R-:W-:Y:S11]  /*4420*/  @!P4 R2UR UR17, R9 ;  /* 0x000000000911c2ca */ /* 0x000ff600000e0000 */
[----:B------:R-:W-:Y:S02]  /*4430*/  @!UPT UIADD3 URZ, UPT, UPT, URZ, URZ, URZ ;  /* 0x000000fffffff290 */ /* 0x000fe4000fffe0ff */
[----:B------:R2:W-:Y:S01]  /*4440*/  @!UP1 UTMALDG.3D [UR8], [UR16], desc[UR18] ;  /* 0x00001208100095b4 */ /* 0x0005e20008011000 */
[----:B------:R2:W-:Y:S01]  /*4450*/  @!P4 SYNCS.ARRIVE.TRANS64.RED.A0TR RZ, [UR13+0x30], R25 ;  /* 0x00003019ffffc9a7 */ /* 0x0005e2000830040d */
[----:B------:R-:W-:Y:S04]  /*4460*/  UIADD3 UR13, UPT, UPT, UR14, 0x1, URZ ;  /* 0x000000010e0d7890 */ /* 0x000fe8000fffe0ff */
[----:B------:R-:W-:Y:S04]  /*4470*/  UISETP.NE.AND UP1, UPT, UR13, 0x3, UPT ;  /* 0x000000030d00788c */ /* 0x000fe8000bf25270 */
[----:B------:R-:W-:Y:S02]  /*4480*/  USEL UR14, URZ, 0x1, UP1 ;  /* 0x00000001ff0e7887 */ /* 0x000fe40008800000 */
[----:B------:R-:W-:Y:S02]  /*4490*/  USEL UR13, UR13, URZ, UP1 ;  /* 0x000000ff0d0d7287 */ /* 0x000fe40008800000 */
[----:B------:R-:W-:Y:S02]  /*44a0*/  UPLOP3.LUT UP1, UPT, UPT, UPT, UPT, 0x80, 0x8 ;  /* 0x000000000008789c */ /* 0x000fe40003f2f070 */
[----:B------:R-:W-:Y:S01]  /*44b0*/  LOP3.LUT R29, R29, UR14, RZ, 0x3c, !PT ;  /* 0x0000000e1d1d7c12 */ /* 0x000fe2000f8e3cff */
[----:B------:R-:W-:Y:S01]  /*44c0*/  SYNCS.ARRIVE.TRANS64.RED.A1T0 RZ, [UR15], RZ ;  /* 0x000000ffffff79a7 */ /* 0x000fe2000810040f */
[----:B------:R-:W-:Y:S07]  /*44d0*/  @P3 BRA `(.L_x_75) ;  /* 0xfffffff4001c3947 */ /* 0x000fee000383ffff */
[----:B------:R-:W-:Y:S01]  /*44e0*/  UIADD3 UR7, UPT, UPT, UR7, 0x48, URZ ;  /* 0x0000004807077890 */ /* 0x000fe2000fffe0ff */
[----:B------:R-:W-:-:S03]  /*44f0*/  SHF.L.U32 R2, R29, 0x1f, RZ ;  /* 0x0000001f1d027819 */ /* 0x000fc600000006ff */
[----:B------:R-:W-:-:S09]  /*4500*/  ULEA UR4, UR13, UR7, 0x3 ;  /* 0x000000070d047291 */ /* 0x000fd2000f8e18ff */
[----:B------:R-:W1:Y:S02]  /*4510*/  SYNCS.PHASECHK.TRANS64.TRYWAIT P0, [UR4], R2 ;  /* 0x00000002ff0075a7 */ /* 0x000e640008001104 */
[----:B-1----:R-:W-:Y:S05]  /*4520*/  @!P0 BRA `(.L_x_76) ;  /* 0x00000034004c8947 */ /* 0x002fea0003800000 */
.L_x_146:
        /* <DEDUP_REMOVED lines=9> */
.L_x_148:
[----:B------:R-:W-:-:S04]  /*45c0*/  UIADD3 UR5, UPT, UPT, UR5, 0x1, URZ ;  /* 0x0000000105057890 */ /* 0x000fc8000fffe0ff */
[----:B------:R-:W-:-:S04]  /*45d0*/  UISETP.NE.AND UP0, UPT, UR5, 0x3, UPT ;  /* 0x000000030500788c */ /* 0x000fc8000bf05270 */
[----:B------:R-:W-:Y:S02]  /*45e0*/  USEL UR4, URZ, 0x1, UP0 ;  /* 0x00000001ff047887 */ /* 0x000fe40008000000 */
[----:B------:R-:W-:-:S04]  /*45f0*/  USEL UR5, UR5, URZ, UP0 ;  /* 0x000000ff05057287 */ /* 0x000fc80008000000 */
[----:B------:R-:W-:Y:S01]  /*4600*/  ULEA UR5, UR5, UR7, 0x3 ;  /* 0x0000000705057291 */ /* 0x000fe2000f8e18ff */
[----:B-1----:R-:W-:-:S04]  /*4610*/  LOP3.LUT R2, R29, UR4, RZ, 0x3c, !PT ;  /* 0x000000041d027c12 */ /* 0x002fc8000f8e3cff */
[----:B------:R-:W-:Y:S01]  /*4620*/  SHF.L.U32 R2, R2, 0x1f, RZ ;  /* 0x0000001f02027819 */ /* 0x000fe200000006ff */
[----:B------:R-:W-:-:S07]  /*4630*/  IMAD.U32 R0, RZ, RZ, UR5 ;  /* 0x00000005ff007e24 */ /* 0x000fce000f8e00ff */
.L_x_78:
[----:B-1----:R1:W3:Y:S02]  /*4640*/  SYNCS.PHASECHK.TRANS64.TRYWAIT P0, [R0+URZ], R2 ;  /* 0x00000002000075a7 */ /* 0x0022e400080011ff */
[----:B---3--:R-:W-:Y:S05]  /*4650*/  @!P0 NANOSLEEP.SYNCS 0x989680 ;  /* 0x009896800000895d */ /* 0x008fea0003900000 */
[----:B------:R-:W3:Y:S02]  /*4660*/  @!P0 SYNCS.PHASECHK.TRANS64 P0, [R0+URZ], R2 ;  /* 0x00000002000085a7 */ /* 0x000ee400080010ff */
[----:B--23--:R-:W-:Y:S05]  /*4670*/  @P0 EXIT ;  /* 0x000000000000094d */ /* 0x00cfea0003800000 */
[----:B------:R-:W-:Y:S05]  /*4680*/  BRA `(.L_x_78) ;  /* 0xfffffffc00ec7947 */ /* 0x000fea000383ffff */
.L_x_66:
[----:B------:R-:W-:-:S06]  /*4690*/  UISETP.GE.AND UP1, UPT, UR8, 0x4, UPT ;  /* 0x000000040800788c */ /* 0x000fcc000bf26270 */
[----:B------:R-:W-:-:S13]  /*46a0*/  PLOP3.LUT P0, PT, PT, PT, UP1, 0x80, 0x8 ;  /* 0x000000000008781c */ /* 0x000fda0003f0f018 */
[----:B------:R-:W-:Y:S05]  /*46b0*/  @!P0 EXIT ;  /* 0x000000000000894d */ /* 0x000fea0003800000 */
[----:B------:R-:W-:Y:S01]  /*46c0*/  BAR.SYNC.DEFER_BLOCKING 0x6, 0xa0 ;  /* 0x0182800000007b1d */ /* 0x000fe20000010000 */
[C---:B------:R-:W-:Y:S01]  /*46d0*/  IMAD.SHL.U32 R2, R93.reuse, 0x20, RZ ;  /* 0x000000205d027824 */ /* 0x040fe200078e00ff */
[C---:B------:R-:W-:Y:S01]  /*46e0*/  LOP3.LUT R94, R93.reuse, 0x2, RZ, 0xc0, !PT ;  /* 0x000000025d5e7812 */ /* 0x040fe200078ec0ff */
[C---:B------:R-:W-:Y:S01]  /*46f0*/  IMAD.SHL.U32 R99, R93.reuse, 0x4, RZ ;  /* 0x000000045d637824 */ /* 0x040fe200078e00ff */
[C---:B------:R-:W-:Y:S01]  /*4700*/  LOP3.LUT R100, R93.reuse, 0x60, RZ, 0xc0, !PT ;  /* 0x000000605d647812 */ /* 0x040fe200078ec0ff */
[C---:B------:R-:W-:Y:S01]  /*4710*/  IMAD.U32 R46, R93.reuse, 0x10000, RZ ;  /* 0x000100005d2e7824 */ /* 0x040fe200078e00ff */
[----:B------:R-:W-:Y:S02]  /*4720*/  UMOV UR48, 0x400 ;  /* 0x0000040000307882 */ /* 0x000fe40000000000 */
[----:B------:R-:W1:Y:S01]  /*4730*/  LDC R91, c[0x0][0x370] ;  /* 0x0000dc00ff5b7b82 */ /* 0x000e620000000800 */
[----:B------:R-:W-:Y:S01]  /*4740*/  ULEA UR48, UR37, UR48, 0x18 ;  /* 0x0000003025307291 */ /* 0x000fe2000f8ec0ff */
[----:B------:R-:W-:Y:S01]  /*4750*/  LOP3.LUT R3, R2, 0xc0, RZ, 0xc0, !PT ;  /* 0x000000c002037812 */ /* 0x000fe200078ec0ff */
[----:B------:R-:W-:Y:S01]  /*4760*/  IMAD.MOV.U32 R45, RZ, RZ, RZ ;  /* 0x000000ffff2d7224 */ /* 0x000fe200078e00ff */
[----:B------:R-:W-:Y:S01]  /*4770*/  LOP3.LUT R93, R93, 0x4, RZ, 0xc0, !PT ;  /* 0x000000045d5d7812 */ /* 0x000fe200078ec0ff */
[----:B------:R-:W-:Y:S01]  /*4780*/  UIADD3 UR52, UPT, UPT, UR48, 0x200, URZ ;  /* 0x0000020030347890 */ /* 0x000fe2000fffe0ff */
[----:B------:R-:W-:-:S02]  /*4790*/  LOP3.LUT R99, R3, 0x18, R99, 0xf8, !PT ;  /* 0x0000001803637812 */ /* 0x000fc400078ef863 */
[----:B------:R-:W-:Y:S01]  /*47a0*/  CS2R R96, SRZ ;  /* 0x0000000000607805 */ /* 0x000fe2000001ff00 */
[----:B------:R-:W2:Y:S01]  /*47b0*/  LDC R42, c[0x0][0xb0c] ;  /* 0x0002c300ff2a7b82 */ /* 0x000ea20000000800 */
[----:B------:R-:W-:Y:S01]  /*47c0*/  LOP3.LUT R46, R46, 0x600000, RZ, 0xc0, !PT ;  /* 0x006000002e2e7812 */ /* 0x000fe200078ec0ff */
[----:B------:R-:W-:Y:S01]  /*47d0*/  IMAD.MOV.U32 R103, RZ, RZ, RZ ;  /* 0x000000ffff677224 */ /* 0x000fe200078e00ff */
[----:B------:R-:W-:Y:S01]  /*47e0*/  IADD3 R98, PT, PT, -R93, 0x2, RZ ;  /* 0x000000025d627810 */ /* 0x000fe20007ffe1ff */
[----:B------:R-:W-:Y:S01]  /*47f0*/  IMAD.MOV R94, RZ, RZ, -R94 ;  /* 0x000000ffff5e7224 */ /* 0x000fe200078e0a5e */
[----:B------:R-:W-:Y:S01]  /*4800*/  LOP3.LUT R99, R99, 0xf20, R2, 0xf8, !PT ;  /* 0x00000f2063637812 */ /* 0x000fe200078ef802 */
[----:B------:R-:W-:Y:S01]  /*4810*/  IMAD.MOV R93, RZ, RZ, -R93 ;  /* 0x000000ffff5d7224 */ /* 0x000fe200078e0a5d */
[----:B------:R-:W4:Y:S01]  /*4820*/  LDCU.64 UR54, c[0x0][0x348] ;  /* 0x00006900ff3677ac */ /* 0x000f220008000a00 */
[----:B------:R-:W1:Y:S01]  /*4830*/  LDC R89, c[0x0][0xb20] ;  /* 0x0002c800ff597b82 */ /* 0x000e620000000800 */
[----:B------:R-:W3:Y:S01]  /*4840*/  LDS R0, [UR48+0x120] ;  /* 0x00012030ff007984 */ /* 0x000ee20008000800 */
[----:B------:R-:W-:Y:S01]  /*4850*/  IMAD.SHL.U32 R98, R98, 0x10, RZ ;  /* 0x0000001062627824 */ /* 0x000fe200078e00ff */
[----:B------:R-:W-:Y:S01]  /*4860*/  LEA R99, R99, UR52, 0x1 ;  /* 0x0000003463637c11 */ /* 0x000fe2000f8e08ff */
[----:B------:R-:W-:Y:S01]  /*4870*/  UMOV UR51, 0x1 ;  /* 0x0000000100337882 */ /* 0x000fe20000000000 */
[----:B------:R-:W-:Y:S01]  /*4880*/  UMOV UR56, URZ ;  /* 0x000000ff00387c82 */ /* 0x000fe20008000000 */
[----:B------:R-:W1:Y:S02]  /*4890*/  LDCU.64 UR38, c[0x0][0x888] ;  /* 0x00011100ff2677ac */ /* 0x000e640008000a00 */
[----:B------:R-:W1:Y:S01]  /*48a0*/  LDC R41, c[0x0][0xb30] ;  /* 0x0002cc00ff297b82 */ /* 0x000e620000000800 */
[----:B------:R-:W1:Y:S01]  /*48b0*/  LDCU.64 UR44, c[0x0][0x890] ;  /* 0x00011200ff2c77ac */ /* 0x000e620008000a00 */
[----:B------:R-:W-:Y:S01]  /*48c0*/  UMOV UR50, URZ ;  /* 0x000000ff00327c82 */ /* 0x000fe20008000000 */
[----:B------:R-:W-:-:S05]  /*48d0*/  UMOV UR49, URZ ;  /* 0x000000ff00317c82 */ /* 0x000fca0008000000 */
[----:B------:R-:W1:Y:S08]  /*48e0*/  LDC.64 R84, c[0x0][0xb10] ;  /* 0x0002c400ff547b82 */ /* 0x000e700000000a00 */
[----:B------:R-:W1:Y:S08]  /*48f0*/  LDC.64 R38, c[0x0][0xb18] ;  /* 0x0002c600ff267b82 */ /* 0x000e700000000a00 */
[----:B------:R-:W1:Y:S08]  /*4900*/  LDC.64 R36, c[0x0][0xb28] ;  /* 0x0002ca00ff247b82 */ /* 0x000e700000000a00 */
[----:B------:R-:W1:Y:S01]  /*4910*/  LDC.64 R82, c[0x0][0x8b0] ;  /* 0x00022c00ff527b82 */ /* 0x000e620000000a00 */
[----:B---3--:R-:W-:-:S07]  /*4920*/  IMAD.IADD R46, R0, 0x1, R46 ;  /* 0x00000001002e7824 */ /* 0x008fce00078e022e */
[----:B------:R-:W3:Y:S08]  /*4930*/  LDC.64 R80, c[0x0][0x8a8] ;  /* 0x00022a00ff507b82 */ /* 0x000ef00000000a00 */
[----:B--2-4-:R-:W1:Y:S02]  /*4940*/  LDC R90, c[0x0][0x374] ;  /* 0x0000dd00ff5a7b82 */ /* 0x014e640000000800 */
.L_x_109:
[C---:B------:R-:W-:Y:S02]  /*4950*/  LEA R0, R103.reuse, UR48, 0x3 ;  /* 0x0000003067007c11 */ /* 0x040fe4000f8e18ff */
[----:B------:R-:W-:Y:S02]  /*4960*/  SHF.L.U32 R2, R96, 0x1f, RZ ;  /* 0x0000001f60027819 */ /* 0x000fe400000006ff */
[----:B------:R-:W-:Y:S02]  /*4970*/  LEA R16, R103, UR48, 0x4 ;  /* 0x0000003067107c11 */ /* 0x000fe4000f8e20ff */
[----:B------:R-:W2:Y:S02]  /*4980*/  SYNCS.PHASECHK.TRANS64.TRYWAIT P0, [R0+URZ+0x70], R2 ;  /* 0x00007002000075a7 */ /* 0x000ea400080011ff */
[----:B--2---:R-:W-:Y:S05]  /*4990*/  @!P0 BRA `(.L_x_79) ;  /* 0x0000003000608947 */ /* 0x004fea0003800000 */
.L_x_149:
[----:B------:R-:W4:Y:S01]  /*49a0*/  LDC.64 R10, c[0x0][0xb10] ;  /* 0x0002c400ff0a7b82 */ /* 0x000f220000000a00 */
[----:B------:R-:W3:Y:S01]  /*49b0*/  LDS.128 R16, [R16+0x100] ;  /* 0x0001000010107984 */ /* 0x000ee20000000c00 */
[----:B-1----:R-:W-:Y:S01]  /*49c0*/  ISETP.NE.AND P1, PT, R41, 0x1, PT ;  /* 0x000000012900780c */ /* 0x002fe20003f25270 */
[----:B--2---:R-:W-:Y:S01]  /*49d0*/  VIADD R0, R0, 0x80 ;  /* 0x0000008000007836 */ /* 0x004fe20000000000 */
[----:B------:R-:W-:Y:S04]  /*49e0*/  ISETP.GE.AND P0, PT, R40, 0x1, PT ;  /* 0x000000012800780c */ /* 0x000fe80003f06270 */
[----:B------:R-:W1:Y:S01]  /*49f0*/  LDC.64 R8, c[0x0][0xb18] ;  /* 0x0002c600ff087b82 */ /* 0x000e620000000a00 */
[----:B------:R-:W-:Y:S01]  /*4a00*/  PRMT R0, RZ, 0x654, R0 ;  /* 0x00000654ff007816 */ /* 0x000fe20000000000 */
[----:B------:R-:W-:Y:S01]  /*4a10*/  @!PT LDS RZ, [RZ] ;  /* 0x00000000fffff984 */ /* 0x000fe20000000800 */
[----:B------:R-:W-:Y:S01]  /*4a20*/  @!PT LDS RZ, [RZ] ;  /* 0x00000000fffff984 */ /* 0x000fe20000000800 */
[----:B------:R-:W-:Y:S01]  /*4a30*/  @!PT LDS RZ, [RZ] ;  /* 0x00000000fffff984 */ /* 0x000fe20000000800 */
[----:B------:R-:W-:Y:S01]  /*4a40*/  @!PT LDS RZ, [RZ] ;  /* 0x00000000fffff984 */ /* 0x000fe20000000800 */
[----:B------:R2:W-:Y:S06]  /*4a50*/  MEMBAR.ALL.CTA ;  /* 0x0000000000007992 */ /* 0x0005ec0000008000 */
[----:B--2---:R-:W2:Y:S01]  /*4a60*/  FENCE.VIEW.ASYNC.S ;  /* 0x00000000000073c6 */ /* 0x004ea20000000000 */
[----:B------:R-:W1:Y:S08]  /*4a70*/  @!P1 LDC R12, c[0x0][0xb20] ;  /* 0x0002c800ff0c9b82 */ /* 0x000e700000000800 */
[----:B------:R-:W1:Y:S01]  /*4a80*/  @!P1 LDC R7, c[0x0][0xb0c] ;  /* 0x0002c300ff079b82 */ /* 0x000e620000000800 */
[----:B--2---:R2:W-:Y:S01]  /*4a90*/  SYNCS.ARRIVE.TRANS64.RED.A1T0 RZ, [R0+URZ], RZ ;  /* 0x000000ff00ff79a7 */ /* 0x0045e200081004ff */
[----:B---3--:R-:W-:Y:S04]  /*4aa0*/  LOP3.LUT P4, RZ, R18, 0x1, RZ, 0xc0, !PT ;  /* 0x0000000112ff7812 */ /* 0x008fe8000788c0ff */
[----:B------:R-:W-:Y:S09]  /*4ab0*/  P2R R101, PR, RZ, 0x10 ;  /* 0x00000010ff657803 */ /* 0x000ff20000000000 */
[----:B------:R-:W-:Y:S02]  /*4ac0*/  @P4 MOV R44, R16 ;  /* 0x00000010002c4202 */ /* 0x000fe40000000f00 */
[----:B------:R-:W-:Y:S01]  /*4ad0*/  @P4 LOP3.LUT R43, R17, 0xffff, RZ, 0xc0, !PT ;  /* 0x0000ffff112b4812 */ /* 0x000fe200078ec0ff */
[----:B--2-4-:R-:W-:Y:S06]  /*4ae0*/  @!P0 BRA `(.L_x_80) ;  /* 0x0000000000a48947 */ /* 0x014fec0003800000 */
[----:B------:R-:W-:Y:S01]  /*4af0*/  IMAD.HI.U32 R0, R90, R39, RZ ;  /* 0x000000275a007227 */ /* 0x000fe200078e00ff */
[----:B------:R-:W-:Y:S02]  /*4b00*/  ISETP.NE.AND P0, PT, R38, 0x1, PT ;  /* 0x000000012600780c */ /* 0x000fe40003f05270 */
[----:B------:R-:W-:Y:S01]  /*4b10*/  ISETP.NE.AND P2, PT, R40, 0x1, PT ;  /* 0x000000012800780c */ /* 0x000fe20003f45270 */
[----:B------:R-:W-:Y:S01]  /*4b20*/  IMAD.HI.U32 R4, R91, R84, RZ ;  /* 0x000000545b047227 */ /* 0x000fe200078e00ff */
[----:B------:R-:W-:Y:S02]  /*4b30*/  SHF.R.U32.HI R0, RZ, R89, R0 ;  /* 0x00000059ff007219 */ /* 0x000fe40000011600 */
[----:B------:R-:W-:Y:S01]  /*4b40*/  ISETP.NE.AND P3, PT, R42, 0x1, PT ;  /* 0x000000012a00780c */ /* 0x000fe20003f65270 */
[----:B------:R-:W-:Y:S01]  /*4b50*/  IMAD.HI.U32 R6, R43, R39, RZ ;  /* 0x000000272b067227 */ /* 0x000fe200078e00ff */
[-C--:B------:R-:W-:Y:S02]  /*4b60*/  SHF.R.U32.HI R4, RZ, R85.reuse, R4 ;  /* 0x00000055ff047219 */ /* 0x080fe40000011604 */
[----:B------:R-:W-:Y:S01]  /*4b70*/  SEL R0, R90, R0, !P0 ;  /* 0x000000005a007207 */ /* 0x000fe20004000000 */
[----:B------:R-:W-:Y:S01]  /*4b80*/  IMAD.HI.U32 R5, R44, R84, RZ ;  /* 0x000000542c057227 */ /* 0x000fe200078e00ff */
[----:B------:R-:W-:Y:S03]  /*4b90*/  SEL R4, R91, R4, !P3 ;  /* 0x000000045b047207 */ /* 0x000fe60005800000 */
[-C--:B------:R-:W-:Y:S01]  /*4ba0*/  IMAD.HI.U32 R3, R0, R36.reuse, RZ ;  /* 0x0000002400037227 */ /* 0x080fe200078e00ff */
[----:B------:R-:W-:Y:S03]  /*4bb0*/  SHF.R.U32.HI R5, RZ, R85, R5 ;  /* 0x00000055ff057219 */ /* 0x000fe60000011605 */
[----:B------:R-:W-:Y:S01]  /*4bc0*/  IMAD.HI.U32 R2, R4, R36, RZ ;  /* 0x0000002404027227 */ /* 0x000fe200078e00ff */
[----:B------:R-:W-:Y:S02]  /*4bd0*/  @P2 SHF.R.U32.HI R0, RZ, R37, R3 ;  /* 0x00000025ff002219 */ /* 0x000fe40000011603 */
[----:B------:R-:W-:Y:S02]  /*4be0*/  SHF.R.U32.HI R3, RZ, R89, R6 ;  /* 0x00000059ff037219 */ /* 0x000fe40000011606 */
[----:B------:R-:W-:Y:S01]  /*4bf0*/  @P2 SHF.R.U32.HI R4, RZ, R37, R2 ;  /* 0x00000025ff042219 */ /* 0x000fe20000011602 */
[----:B------:R-:W-:Y:S01]  /*4c00*/  IMAD R0, R40, R0, RZ ;  /* 0x0000000028007224 */ /* 0x000fe200078e02ff */
[----:B------:R-:W-:Y:S02]  /*4c10*/  SEL R3, R43, R3, !P0 ;  /* 0x000000032b037207 */ /* 0x000fe40004000000 */
[----:B------:R-:W-:Y:S01]  /*4c20*/  SEL R2, R44, R5, !P3 ;  /* 0x000000052c027207 */ /* 0x000fe20005800000 */
[----:B------:R-:W-:Y:S01]  /*4c30*/  IMAD R5, R40, R4, RZ ;  /* 0x0000000428057224 */ /* 0x000fe200078e02ff */
[C---:B------:R-:W-:Y:S01]  /*4c40*/  ISETP.GE.AND P0, PT, R3.reuse, R0, PT ;  /* 0x000000000300720c */ /* 0x040fe20003f06270 */
[C---:B------:R-:W-:Y:S03]  /*4c50*/  IMAD.HI.U32 R0, R3.reuse, R36, RZ ;  /* 0x0000002403007227 */ /* 0x040fe600078e00ff */
[C---:B------:R-:W-:Y:S02]  /*4c60*/  ISETP.GE.OR P0, PT, R2.reuse, R5, P0 ;  /* 0x000000050200720c */ /* 0x040fe40000706670 */
[----:B------:R-:W-:Y:S04]  /*4c70*/  SHF.R.U32.HI R0, RZ, R37, R0 ;  /* 0x00000025ff007219 */ /* 0x000fe80000011600 */
[C---:B------:R-:W-:Y:S05]  /*4c80*/  SEL R6, R3.reuse, R0, !P2 ;  /* 0x0000000003067207 */ /* 0x040fea0005000000 */
        /* <DEDUP_REMOVED lines=14> */
[----:B------:R-:W-:Y:S07]  /*4d70*/  IMAD R43, R3, R38, R43 ;  /* 0x00000026032b7224 */ /* 0x000fee00078e022b */
.L_x_80:
[----:B-1----:R-:W-:Y:S01]  /*4d80*/  @!P1 ISETP.NE.AND P0, PT, R8, 0x1, PT ;  /* 0x000000010800980c */ /* 0x002fe20003f05270 */
[----:B------:R-:W-:Y:S01]  /*4d90*/  @!P1 IMAD.HI.U32 R0, R44, R10, RZ ;  /* 0x0000000a2c009227 */ /* 0x000fe200078e00ff */
[----:B------:R-:W-:Y:S01]  /*4da0*/  @!P1 ISETP.NE.AND P2, PT, R7, 0x1, PT ;  /* 0x000000010700980c */ /* 0x000fe20003f45270 */
[----:B------:R-:W-:Y:S01]  /*4db0*/  ULOP3.LUT UP0, URZ, UR52, 0x1b0, URZ, 0xc0, !UPT ;  /* 0x000001b034ff7892 */ /* 0x000fe2000f80c0ff */
[----:B------:R-:W-:Y:S01]  /*4dc0*/  R2UR UR42, R15 ;  /* 0x000000000f2a72ca */ /* 0x000fe200000e0000 */
[----:B------:R-:W-:Y:S01]  /*4dd0*/  @!P1 IMAD.HI.U32 R2, R43, R9, RZ ;  /* 0x000000092b029227 */ /* 0x000fe200078e00ff */
[----:B------:R-:W-:Y:S02]  /*4de0*/  @!P1 SHF.R.U32.HI R0, RZ, R11, R0 ;  /* 0x0000000bff009219 */ /* 0x000fe40000011600 */
[----:B------:R-:W-:Y:S01]  /*4df0*/  R2UR UR41, R14 ;  /* 0x000000000e2972ca */ /* 0x000fe200000e0000 */
[----:B------:R-:W-:Y:S01]  /*4e00*/  VIADD R103, R103, 0x1 ;  /* 0x0000000167677836 */ /* 0x000fe20000000000 */
[----:B------:R-:W-:Y:S02]  /*4e10*/  @!P1 SHF.R.U32.HI R2, RZ, R12, R2 ;  /* 0x0000000cff029219 */ /* 0x000fe40000011602 */
[----:B------:R-:W-:Y:S02]  /*4e20*/  @!P1 SEL R3, R44, R0, !P2 ;  /* 0x000000002c039207 */ /* 0x000fe40005000000 */
[----:B------:R-:W-:Y:S02]  /*4e30*/  @!P1 SEL R2, R43, R2, !P0 ;  /* 0x000000022b029207 */ /* 0x000fe40004000000 */
[----:B------:R-:W-:Y:S01]  /*4e40*/  @P4 SHF.R.U32.HI R95, RZ, 0x10, R17 ;  /* 0x00000010ff5f4819 */ /* 0x000fe20000011611 */
[----:B------:R-:W-:Y:S02]  /*4e50*/  USHF.L.U32 UR42, UR42, 0x7, URZ ;  /* 0x000000072a2a7899 */ /* 0x000fe400080006ff */
[----:B------:R-:W-:Y:S02]  /*4e60*/  @!P1 IMAD.IADD R0, R2, 0x1, -R3 ;  /* 0x0000000102009824 */ /* 0x000fe400078e0a03 */
[----:B------:R-:W-:Y:S01]  /*4e70*/  @!P1 IMAD.IADD R2, R3, 0x1, -R2 ;  /* 0x0000000103029824 */ /* 0x000fe200078e0a02 */
[----:B------:R-:W-:Y:S01]  /*4e80*/  USHF.L.U32 UR41, UR41, 0x6, URZ ;  /* 0x0000000629297899 */ /* 0x000fe200080006ff */
[----:B------:R-:W-:Y:S02]  /*4e90*/  @!P1 IMAD R44, R0, R7, R44 ;  /* 0x00000007002c9224 */ /* 0x000fe400078e022c */
[----:B------:R-:W-:Y:S01]  /*4ea0*/  @!P1 IMAD R43, R2, R8, R43 ;  /* 0x00000008022b9224 */ /* 0x000fe200078e022b */
[----:B------:R-:W-:Y:S08]  /*4eb0*/  BRA.U !UP0, `(.L_x_81) ;  /* 0x00000001087c7547 */ /* 0x000ff0000b800000 */
[----:B------:R-:W1:Y:S01]  /*4ec0*/  LDCU.64 UR8, c[0x4][0x80] ;  /* 0x01001000ff0877ac */ /* 0x000e620008000a00 */
[----:B------:R-:W-:Y:S01]  /*4ed0*/  MOV R2, 0x0 ;  /* 0x0000000000027802 */ /* 0x000fe20000000f00 */
[----:B------:R-:W-:Y:S02]  /*4ee0*/  HFMA2 R12, -RZ, RZ, 0, 5.9604644775390625e-08 ;  /* 0x00000001ff0c7431 */ /* 0x000fe400000001ff */
[----:B------:R-:W-:Y:S01]  /*4ef0*/  IMAD.MOV.U32 R8, RZ, RZ, 0x70 ;  /* 0x00000070ff087424 */ /* 0x000fe200078e00ff */
[----:B------:R2:W3:Y:S01]  /*4f00*/  LDC.64 R14, c[0x4][R2] ;  /* 0x01000000020e7b82 */ /* 0x0004e20000000a00 */
[----:B------:R-:W4:Y:S01]  /*4f10*/  LDCU.64 UR6, c[0x4][0x88] ;  /* 0x01001100ff0677ac */ /* 0x000f220008000a00 */
[----:B------:R-:W-:Y:S01]  /*4f20*/  IMAD.MOV.U32 R13, RZ, RZ, RZ ;  /* 0x000000ffff0d7224 */ /* 0x000fe200078e00ff */
[----:B------:R-:W2:Y:S01]  /*4f30*/  LDCU.64 UR4, c[0x4][0x8] ;  /* 0x01000100ff0477ac */ /* 0x000ea20008000a00 */
[----:B-1----:R-:W-:Y:S01]  /*4f40*/  MOV R5, UR9 ;  /* 0x0000000900057c02 */ /* 0x002fe20008000f00 */
[----:B------:R-:W-:Y:S01]  /*4f50*/  IMAD.U32 R4, RZ, RZ, UR8 ;  /* 0x00000008ff047e24 */ /* 0x000fe2000f8e00ff */
[----:B----4-:R-:W-:Y:S01]  /*4f60*/  MOV R7, UR7 ;  /* 0x0000000700077c02 */ /* 0x010fe20008000f00 */
[----:B------:R-:W-:Y:S01]  /*4f70*/  IMAD.U32 R6, RZ, RZ, UR6 ;  /* 0x00000006ff067e24 */ /* 0x000fe2000f8e00ff */
[----:B--2---:R-:W-:Y:S01]  /*4f80*/  MOV R11, UR5 ;  /* 0x00000005000b7c02 */ /* 0x004fe20008000f00 */
[----:B------:R-:W-:Y:S02]  /*4f90*/  IMAD.U32 R10, RZ, RZ, UR4 ;  /* 0x00000004ff0a7e24 */ /* 0x000fe4000f8e00ff */
[----:B------:R-:W-:Y:S07]  /*4fa0*/  LEPC R20, `(.L_x_82) ;  /* 0x000000001014794e */ /* 0x000fee0000000000 */
[----:B---3-5:R-:W-:Y:S05]  /*4fb0*/  CALL.ABS.NOINC R14 ;  /* 0x000000000e007343 */ /* 0x028fea0003c00000 */
.L_x_82:
[----:B------:R-:W1:Y:S01]  /*4fc0*/  LDCU.64 UR8, c[0x4][0x80] ;  /* 0x01001000ff0877ac */ /* 0x000e620008000a00 */
[----:B------:R-:W2:Y:S01]  /*4fd0*/  LDC.64 R2, c[0x4][R2] ;  /* 0x0100000002027b82 */ /* 0x000ea20000000a00 */
[----:B------:R-:W-:Y:S02]  /*4fe0*/  HFMA2 R12, -RZ, RZ, 0, 5.9604644775390625e-08 ;  /* 0x00000001ff0c7431 */ /* 0x000fe400000001ff */
[----:B------:R-:W-:Y:S02]  /*4ff0*/  IMAD.MOV.U32 R8, RZ, RZ, 0x70 ;  /* 0x00000070ff087424 */ /* 0x000fe400078e00ff */
[----:B------:R-:W-:Y:S01]  /*5000*/  IMAD.MOV.U32 R13, RZ, RZ, RZ ;  /* 0x000000ffff0d7224 */ /* 0x000fe200078e00ff */
[----:B------:R-:W3:Y:S01]  /*5010*/  LDCU.64 UR6, c[0x4][0x88] ;  /* 0x01001100ff0677ac */ /* 0x000ee20008000a00 */
[----:B------:R-:W4:Y:S01]  /*5020*/  LDCU.64 UR4, c[0x4][0x8] ;  /* 0x01000100ff0477ac */ /* 0x000f220008000a00 */
[----:B-1----:R-:W-:Y:S02]  /*5030*/  MOV R4, UR8 ;  /* 0x0000000800047c02 */ /* 0x002fe40008000f00 */
[----:B------:R-:W-:Y:S02]  /*5040*/  MOV R5, UR9 ;  /* 0x0000000900057c02 */ /* 0x000fe40008000f00 */
[----:B---3--:R-:W-:Y:S01]  /*5050*/  MOV R7, UR7 ;  /* 0x0000000700077c02 */ /* 0x008fe20008000f00 */
[----:B------:R-:W-:Y:S01]  /*5060*/  IMAD.U32 R6, RZ, RZ, UR6 ;  /* 0x00000006ff067e24 */ /* 0x000fe2000f8e00ff */
[----:B----4-:R-:W-:Y:S01]  /*5070*/  MOV R11, UR5 ;  /* 0x00000005000b7c02 */ /* 0x010fe20008000f00 */
[----:B------:R-:W-:Y:S02]  /*5080*/  IMAD.U32 R10, RZ, RZ, UR4 ;  /* 0x00000004ff0a7e24 */ /* 0x000fe4000f8e00ff */
[----:B------:R-:W-:Y:S07]  /*5090*/  LEPC R20, `(.L_x_81) ;  /* 0x000000001014794e */ /* 0x000fee0000000000 */
[----:B--2---:R-:W-:Y:S05]  /*50a0*/  CALL.ABS.NOINC R2 ;  /* 0x0000000002007343 */ /* 0x004fea0003c00000 */
.L_x_81:
[----:B------:R-:W-:Y:S01]  /*50b0*/  ISETP.NE.U32.AND P4, PT, R82, RZ, PT ;  /* 0x000000ff5200720c */ /* 0x000fe20003f85070 */
[----:B------:R-:W-:Y:S01]  /*50c0*/  UISETP.NE.AND UP2, UPT, UR53, URZ, UPT ;  /* 0x000000ff3500728c */ /* 0x000fe2000bf45270 */
[----:B------:R-:W-:Y:S01]  /*50d0*/  ISETP.NE.U32.AND P2, PT, RZ, UR38, PT ;  /* 0x00000026ff007c0c */ /* 0x000fe2000bf45070 */
[----:B------:R-:W-:Y:S01]  /*50e0*/  UISETP.NE.U32.AND UP1, UPT, UR44, URZ, UPT ;  /* 0x000000ff2c00728c */ /* 0x000fe2000bf25070 */
[----:B------:R-:W-:Y:S01]  /*50f0*/  ISETP.NE.AND.EX P4, PT, R83, RZ, PT, P4 ;  /* 0x000000ff5300720c */ /* 0x000fe20003f85340 */
[----:B------:R-:W-:Y:S01]  /*5100*/  UPLOP3.LUT UP0, UPT, UPT, UPT, UPT, 0x40, 0x4 ;  /* 0x000000000004789c */ /* 0x000fe20003f0e870 */
[----:B------:R-:W-:Y:S01]  /*5110*/  ISETP.NE.AND.EX P2, PT, RZ, UR39, PT, P2 ;  /* 0x00000027ff007c0c */ /* 0x000fe2000bf45320 */
[----:B------:R-:W-:Y:S01]  /*5120*/  UISETP.NE.AND.EX UP1, UPT, UR45, URZ, UPT, UP1 ;  /* 0x000000ff2d00728c */ /* 0x000fe2000bf25310 */
[----:B------:R-:W-:Y:S04]  /*5130*/  PLOP3.LUT P1, PT, PT, PT, UP2, 0x80, 0x8 ;  /* 0x000000000008781c */ /* 0x000fe80003f2f028 */
[----:B------:R-:W-:Y:S06]  /*5140*/  @UP2 UPLOP3.LUT UP0, UPT, UPT, UPT, UP1, 0x80, 0x8 ;  /* 0x000000000008289c */ /* 0x000fec0003f0f010 */
[----:B------:R-:W-:Y:S01]  /*5150*/  PLOP3.LUT P0, PT, PT, PT, UP0, 0x80, 0x8 ;  /* 0x000000000008781c */ /* 0x000fe20003f0f008 */
[----:B------:R-:W-:Y:S01]  /*5160*/  @!UPT UIADD3 URZ, UPT, UPT, URZ, URZ, URZ ;  /* 0x000000fffffff290 */ /* 0x000fe2000fffe0ff */
[----:B------:R-:W-:Y:S11]  /*5170*/  BRA.U !UP1, `(.L_x_83) ;  /* 0x0000000109387547 */ /* 0x000ff6000b800000 */
[----:B------:R-:W-:Y:S01]  /*5180*/  UISETP.NE.U32.AND UP0, UPT, UR38, URZ, UPT ;  /* 0x000000ff2600728c */ /* 0x000fe2000bf05070 */
[----:B------:R-:W-:Y:S02]  /*5190*/  HFMA2 R0, -RZ, RZ, 0, 5.9604644775390625e-08 ;  /* 0x00000001ff007431 */ /* 0x000fe400000001ff */
[----:B------:R-:W-:Y:S01]  /*51a0*/  IMAD.MOV.U32 R88, RZ, RZ, 0x1 ;  /* 0x00000001ff587424 */ /* 0x000fe200078e00ff */
[----:B------:R-:W-:Y:S06]  /*51b0*/  UISETP.NE.AND.EX UP0, UPT, UR39, URZ, UPT, UP0 ;  /* 0x000000ff2700728c */ /* 0x000fec000bf05300 */
[----:B------:R-:W-:Y:S05]  /*51c0*/  PLOP3.LUT P3, PT, PT, PT, UP0, 0x80, 0x8 ;  /* 0x000000000008781c */ /* 0x000fea0003f6f008 */
[----:B------:R-:W1:Y:S01]  /*51d0*/  @UP0 LDCU.64 UR6, c[0x0][0x888] ;  /* 0x00011100ff0607ac */ /* 0x000e620008000a00 */
[----:B------:R-:W-:Y:S07]  /*51e0*/  @UP0 UIMAD UR4, UR36, UR44, URZ ;  /* 0x0000002c240402a4 */ /* 0x000fee000f8e02ff */
[----:B------:R-:W-:Y:S01]  /*51f0*/  @!P3 PRMT R88, R0, 0x7610, R88 ;  /* 0x000076100058b816 */ /* 0x000fe20000000058 */
[----:B-1----:R-:W-:Y:S03]  /*5200*/  @UP0 UIMAD.WIDE UR6, UR4, 0x4, UR6 ;  /* 0x00000004040608a5 */ /* 0x002fe6000f8e0206 */
[----:B------:R-:W1:Y:S03]  /*5210*/  @!UP0 LDCU UR4, c[0x0][0x880] ;  /* 0x00011000ff0487ac */ /* 0x000e660008000800 */
[----:B------:R-:W-:Y:S01]  /*5220*/  IMAD.U32 R2, RZ, RZ, UR6 ;  /* 0x00000006ff027e24 */ /* 0x000fe2000f8e00ff */
[----:B------:R-:W-:Y:S05]  /*5230*/  MOV R3, UR7 ;  /* 0x0000000700037c02 */ /* 0x000fea0008000f00 */
[----:B-----5:R2:W5:Y:S02]  /*5240*/  @P3 LDG.E R49, desc[UR46][R2.64] ;  /* 0x0000002e02313981 */ /* 0x020564000c1e1900 */
[----:B-12---:R-:W-:Y:S02]  /*5250*/  @!P3 IMAD.U32 R49, RZ, RZ, UR4 ;  /* 0x00000004ff31be24 */ /* 0x006fe4000f8e00ff */
.L_x_83:
[----:B------:R-:W-:Y:S05]  /*5260*/  @!P4 BRA `(.L_x_84) ;  /* 0x000000000020c947 */ /* 0x000fea0003800000 */
[----:B------:R-:W-:Y:S04]  /*5270*/  ISETP.NE.U32.AND P3, PT, R80, RZ, PT ;  /* 0x000000ff5000720c */ /* 0x000fe80003f65070 */
[----:B------:R-:W-:Y:S11]  /*5280*/  ISETP.NE.AND.EX P3, PT, R81, RZ, PT, P3 ;  /* 0x000000ff5100720c */ /* 0x000ff60003f65330 */
[----:B------:R-:W-:Y:S02]  /*5290*/  @!UPT UIADD3 URZ, UPT, UPT, URZ, URZ, URZ ;  /* 0x000000fffffff290 */ /* 0x000fe4000fffe0ff */
[----:B------:R-:W1:Y:S01]  /*52a0*/  @P3 LDC.64 R2, c[0x0][0x8a8] ;  /* 0x00022a00ff023b82 */ /* 0x000e620000000a00 */
[----:B------:R-:W-:Y:S04]  /*52b0*/  @P3 IMAD R0, R82, UR36, RZ ;  /* 0x0000002452003c24 */ /* 0x000fe8000f8e02ff */
[----:B-1----:R-:W-:Y:S05]  /*52c0*/  @P3 IMAD.WIDE R2, R0, 0x4, R2 ;  /* 0x0000000400023825 */ /* 0x002fea00078e0202 */
[----:B-----5:R1:W5:Y:S02]  /*52d0*/  @P3 LDG.E R47, desc[UR46][R2.64] ;  /* 0x0000002e022f3981 */ /* 0x020364000c1e1900 */
[----:B-1----:R-:W2:Y:S02]  /*52e0*/  @!P3 LDC R47, c[0x0][0x8a0] ;  /* 0x00022800ff2fbb82 */ /* 0x002ea40000000800 */
.L_x_84:
[----:B-----5:R-:W-:Y:S01]  /*52f0*/  FSETP.NEU.AND P3, PT, R49, RZ, PT ;  /* 0x000000ff3100720b */ /* 0x020fe20003f6d000 */
[----:B------:R-:W-:Y:S01]  /*5300*/  ULOP3.LUT UR4, UR51, 0x1, URZ, 0x3c, !UPT ;  /* 0x0000000133047892 */ /* 0x000fe2000f8e3cff */
[----:B------:R-:W-:Y:S01]  /*5310*/  SEL R4, RZ, 0xffffffff, P2 ;  /* 0xffffffffff047807 */ /* 0x000fe20001000000 */
[----:B------:R-:W-:Y:S01]  /*5320*/  IMAD.U32 R72, RZ, RZ, UR56 ;  /* 0x00000038ff487e24 */ /* 0x000fe2000f8e00ff */
[----:B------:R-:W-:Y:S01]  /*5330*/  @P1 LOP3.LUT P2, RZ, R88, 0xff, RZ, 0xc0, !PT ;  /* 0x000000ff58ff1812 */ /* 0x000fe2000784c0ff */
[----:B------:R-:W-:Y:S01]  /*5340*/  IMAD.SHL.U32 R106, R94, 0x10, RZ ;  /* 0x000000105e6a7824 */ /* 0x000fe200078e00ff */
[----:B------:R-:W-:Y:S01]  /*5350*/  @P1 SEL R0, RZ, 0xffffffff, P3 ;  /* 0xffffffffff001807 */ /* 0x000fe20001800000 */
[----:B------:R-:W-:Y:S01]  /*5360*/  IMAD.U32 R107, RZ, RZ, UR4 ;  /* 0x00000004ff6b7e24 */ /* 0x000fe2000f8e00ff */
[----:B------:R-:W-:Y:S01]  /*5370*/  LEA R73, R45, UR48, 0x3 ;  /* 0x000000302d497c11 */ /* 0x000fe2000f8e18ff */
[----:B------:R-:W-:Y:S01]  /*5380*/  IMAD.SHL.U32 R72, R72, 0x2000, RZ ;  /* 0x0000200048487824 */ /* 0x000fe200078e00ff */
[----:B------:R-:W-:Y:S01]  /*5390*/  @P0 SEL R0, R4, R0, !P2 ;  /* 0x0000000004000207 */ /* 0x000fe20005000000 */
[----:B------:R-:W-:Y:S01]  /*53a0*/  IMAD.SHL.U32 R105, R93, 0x10, RZ ;  /* 0x000000105d697824 */ /* 0x000fe200078e00ff */
[----:B------:R-:W-:Y:S01]  /*53b0*/  PLOP3.LUT P2, PT, PT, PT, UP1, 0x80, 0x8 ;  /* 0x000000000008781c */ /* 0x000fe20003f4f018 */
[----:B------:R-:W-:Y:S01]  /*53c0*/  IMAD.IADD R67, R99, 0x1, R72 ;  /* 0x0000000163437824 */ /* 0x000fe200078e0248 */
[----:B------:R-:W-:Y:S01]  /*53d0*/  @P1 LOP3.LUT R0, R0, 0x1, RZ, 0xc0, !PT ;  /* 0x0000000100001812 */ /* 0x000fe200078ec0ff */
[----:B------:R-:W-:Y:S01]  /*53e0*/  BSSY B1, `(.L_x_85) ;  /* 0x0000039000017945 */ /* 0x000fe20003800000 */
[----:B------:R-:W-:Y:S01]  /*53f0*/  LOP3.LUT P4, R102, R88, 0xff, RZ, 0xc0, !PT ;  /* 0x000000ff58667812 */ /* 0x000fe2000788c0ff */
[----:B------:R-:W-:Y:S01]  /*5400*/  IMAD.IADD R66, R67, 0x1, R106 ;  /* 0x0000000143427824 */ /* 0x000fe200078e026a */
[----:B------:R-:W-:Y:S01]  /*5410*/  ISETP.NE.U32.OR P5, PT, R0, 0x1, !P1 ;  /* 0x000000010000780c */ /* 0x000fe20004fa5470 */
[----:B------:R-:W-:Y:S01]  /*5420*/  IMAD.U32 R0, RZ, RZ, UR56 ;  /* 0x00000038ff007e24 */ /* 0x000fe2000f8e00ff */
[----:B------:R-:W-:Y:S01]  /*5430*/  SEL R3, RZ, 0xffffffff, P3 ;  /* 0xffffffffff037807 */ /* 0x000fe20001800000 */
[----:B------:R-:W-:Y:S01]  /*5440*/  IMAD.MOV.U32 R75, RZ, RZ, 0x1 ;  /* 0x00000001ff4b7424 */ /* 0x000fe200078e00ff */
[----:B------:R-:W-:Y:S01]  /*5450*/  P2R R104, PR, RZ, 0x20 ;  /* 0x00000020ff687803 */ /* 0x000fe20000000000 */
[----:B------:R-:W-:Y:S01]  /*5460*/  IMAD R48, R45, 0x40, R46 ;  /* 0x000000402d307824 */ /* 0x000fe200078e022e */
[----:B------:R-:W-:Y:S01]  /*5470*/  LEA R0, R0, UR48, 0x3 ;  /* 0x0000003000007c11 */ /* 0x000fe2000f8e18ff */
[----:B------:R-:W-:Y:S01]  /*5480*/  IMAD.U32 R74, RZ, RZ, UR56 ;  /* 0x00000038ff4a7e24 */ /* 0x000fe2000f8e00ff */
[----:B------:R-:W-:Y:S02]  /*5490*/  @P2 SEL R3, R4, R3, !P4 ;  /* 0x0000000304032207 */ /* 0x000fe40006000000 */
[----:B------:R-:W-:Y:S02]  /*54a0*/  CS2R R78, SRZ ;  /* 0x00000000004e7805 */ /* 0x000fe4000001ff00 */
[----:B------:R-:W-:Y:S02]  /*54b0*/  CS2R R76, SRZ ;  /* 0x00000000004c7805 */ /* 0x000fe4000001ff00 */
[----:B------:R-:W-:Y:S02]  /*54c0*/  CS2R R70, SRZ ;  /* 0x0000000000467805 */ /* 0x000fe4000001ff00 */
[----:B------:R-:W-:Y:S02]  /*54d0*/  LOP3.LUT R3, R3, 0x1, RZ, 0xc0, !PT ;  /* 0x0000000103037812 */ /* 0x000fe400078ec0ff */
[----:B------:R-:W-:Y:S02]  /*54e0*/  CS2R R68, SRZ ;  /* 0x0000000000447805 */ /* 0x000fe4000001ff00 */
[----:B------:R-:W-:Y:S02]  /*54f0*/  @P5 SHF.L.U32 R2, R107, 0x1f, RZ ;  /* 0x0000001f6b025819 */ /* 0x000fe400000006ff */
[----:B------:R-:W-:Y:S02]  /*5500*/  CS2R R62, SRZ ;  /* 0x00000000003e7805 */ /* 0x000fe4000001ff00 */
[----:B------:R-:W-:Y:S02]  /*5510*/  ISETP.NE.U32.AND P2, PT, R3, 0x1, PT ;  /* 0x000000010300780c */ /* 0x000fe40003f45070 */
[----:B------:R-:W-:Y:S01]  /*5520*/  CS2R R60, SRZ ;  /* 0x00000000003c7805 */ /* 0x000fe2000001ff00 */
[----:B------:R1:W3:Y:S01]  /*5530*/  @P5 SYNCS.PHASECHK.TRANS64.TRYWAIT P1, [R0+URZ+0x30], R2 ;  /* 0x00003002000055a7 */ /* 0x0002e200080211ff */
[----:B------:R-:W-:Y:S02]  /*5540*/  CS2R R58, SRZ ;  /* 0x00000000003a7805 */ /* 0x000fe4000001ff00 */
[----:B------:R-:W-:Y:S02]  /*5550*/  P2R R108, PR, RZ, 0x4 ;  /* 0x00000004ff6c7803 */ /* 0x000fe40000000000 */
[----:B------:R-:W-:Y:S01]  /*5560*/  CS2R R56, SRZ ;  /* 0x0000000000387805 */ /* 0x000fe2000001ff00 */
[----:B------:R-:W-:Y:S02]  /*5570*/  IMAD.IADD R65, R67, 0x1, R105 ;  /* 0x0000000143417824 */ /* 0x000fe400078e0269 */
[----:B------:R-:W-:Y:S01]  /*5580*/  IMAD.IADD R64, R98, 0x1, R66 ;  /* 0x0000000162407824 */ /* 0x000fe200078e0242 */
[----:B-1----:R-:W-:Y:S04]  /*5590*/  SHF.L.U32 R2, R97, 0x1f, RZ ;  /* 0x0000001f61027819 */ /* 0x002fe800000006ff */
[----:B------:R1:W4:Y:S01]  /*55a0*/  SYNCS.PHASECHK.TRANS64.TRYWAIT P0, [R73+URZ+0x90], R2 ;  /* 0x00009002490075a7 */ /* 0x00032200080011ff */
[----:B---3--:R-:W-:Y:S01]  /*55b0*/  @P5 SEL R75, RZ, 0x1, !P1 ;  /* 0x00000001ff4b5807 */ /* 0x008fe20004800000 */
[----:B-1----:R-:W-:Y:S06]  /*55c0*/  @!P5 BRA `(.L_x_86) ;  /* 0x000000000068d947 */ /* 0x002fec0003800000 */
[----:B------:R-:W-:Y:S01]  /*55d0*/  ISETP.NE.AND P1, PT, R75, RZ, PT ;  /* 0x000000ff4b00720c */ /* 0x000fe20003f25270 */
[----:B------:R-:W-:Y:S01]  /*55e0*/  BSSY B0, `(.L_x_87) ;  /* 0x000000d000007945 */ /* 0x000fe20003800000 */
[----:B------:R-:W-:Y:S02]  /*55f0*/  CS2R R58, SRZ ;  /* 0x00000000003a7805 */ /* 0x000fe4000001ff00 */
[----:B------:R-:W-:Y:S02]  /*5600*/  CS2R R56, SRZ ;  /* 0x0000000000387805 */ /* 0x000fe4000001ff00 */
[----:B------:R-:W-:Y:S02]  /*5610*/  CS2R R62, SRZ ;  /* 0x00000000003e7805 */ /* 0x000fe4000001ff00 */
[----:B------:R-:W-:Y:S02]  /*5620*/  CS2R R60, SRZ ;  /* 0x00000000003c7805 */ /* 0x000fe4000001ff00 */
[----:B------:R-:W-:Y:S02]  /*5630*/  CS2R R70, SRZ ;  /* 0x0000000000467805 */ /* 0x000fe4000001ff00 */
[----:B------:R-:W-:Y:S02]  /*5640*/  CS2R R68, SRZ ;  /* 0x0000000000447805 */ /* 0x000fe4000001ff00 */
[----:B------:R-:W-:Y:S02]  /*5650*/  CS2R R78, SRZ ;  /* 0x00000000004e7805 */ /* 0x000fe4000001ff00 */
[----:B------:R-:W-:Y:S01]  /*5660*/  CS2R R76, SRZ ;  /* 0x00000000004c7805 */ /* 0x000fe2000001ff00 */
[----:B------:R-:W-:Y:S06]  /*5670*/  @P1 BRA `(.L_x_88) ;  /* 0x00000000000c1947 */ /* 0x000fec0003800000 */
[----:B------:R-:W-:Y:S04]  /*5680*/  SHF.L.U32 R3, R107, 0x1f, RZ ;  /* 0x0000001f6b037819 */ /* 0x000fe800000006ff */
[----:B------:R-:W1:Y:S02]  /*5690*/  SYNCS.PHASECHK.TRANS64.TRYWAIT P1, [R0+URZ+0x30], R3 ;  /* 0x00003003000075a7 */ /* 0x000e6400080211ff */
[----:B-1----:R-:W-:Y:S05]  /*56a0*/  @!P1 BRA `(.L_x_89) ;  /* 0x0000002400309947 */ /* 0x002fea0003800000 */
.L_x_88:
[----:B------:R-:W-:Y:S05]  /*56b0*/  BSYNC B0 ;  /* 0x0000000000007941 */ /* 0x000fea0003800000 */
.L_x_87:
[----:B------:R-:W-:Y:S01]  /*56c0*/  ISETP.NE.AND P1, PT, R108, RZ, PT ;  /* 0x000000ff6c00720c */ /* 0x000fe20003f25270 */
[----:B------:R-:W-:Y:S04]  /*56d0*/  UIADD3 UR5, UPT, UPT, UR56, 0x1, URZ ;  /* 0x0000000138057890 */ /* 0x000fe8000fffe0ff */
[----:B------:R-:W-:Y:S04]  /*56e0*/  UISETP.NE.AND UP0, UPT, UR5, 0x3, UPT ;  /* 0x000000030500788c */ /* 0x000fe8000bf05270 */
[----:B------:R-:W-:Y:S02]  /*56f0*/  USEL UR4, URZ, 0x1, UP0 ;  /* 0x00000001ff047887 */ /* 0x000fe40008000000 */
[----:B------:R-:W-:Y:S02]  /*5700*/  USEL UR5, UR5, URZ, UP0 ;  /* 0x000000ff05057287 */ /* 0x000fe40008000000 */
[----:B------:R3:W1:Y:S02]  /*5710*/  @P1 LDS.128 R56, [R67] ;  /* 0x0000000043381984 */ /* 0x0006640000000c00 */
[----:B------:R-:W-:Y:S02]  /*5720*/  LOP3.LUT R107, R107, UR4, RZ, 0x3c, !PT ;  /* 0x000000046b6b7c12 */ /* 0x000fe4000f8e3cff */
[----:B------:R3:W1:Y:S01]  /*5730*/  @P1 LDS.128 R60, [R66+0x10] ;  /* 0x00001000423c1984 */ /* 0x0006620000000c00 */
[----:B------:R-:W-:Y:S03]  /*5740*/  IMAD.U32 R74, RZ, RZ, UR5 ;  /* 0x00000005ff4a7e24 */ /* 0x000fe6000f8e00ff */
[----:B------:R3:W1:Y:S04]  /*5750*/  @P1 LDS.128 R68, [R65+0x20] ;  /* 0x0000200041441984 */ /* 0x0006680000000c00 */
[----:B------:R3:W1:Y:S02]  /*5760*/  @P1 LDS.128 R76, [R64+0x10] ;  /* 0x00001000404c1984 */ /* 0x0006640000000c00 */
.L_x_86:
[----:B------:R-:W-:Y:S05]  /*5770*/  BSYNC B1 ;  /* 0x0000000000017941 */ /* 0x000fea0003800000 */
.L_x_85:
[----:B-1----:R-:W-:Y:S04]  /*5780*/  SHF.R.U32.HI R0, RZ, 0x15, R48 ;  /* 0x00000015ff007819 */ /* 0x002fe80000011630 */
[----:B------:R-:W-:Y:S01]  /*5790*/  LOP3.LUT P1, RZ, R0, 0x3, R92, 0x48, !PT ;  /* 0x0000000300ff7812 */ /* 0x000fe2000782485c */
[----:B------:R-:W-:Y:S01]  /*57a0*/  @!UPT UIADD3 URZ, UPT, UPT, URZ, URZ, URZ ;  /* 0x000000fffffff290 */ /* 0x000fe2000fffe0ff */
[----:B----4-:R-:W-:Y:S11]  /*57b0*/  @P0 BRA `(.L_x_90) ;  /* 0x0000000000080947 */ /* 0x010ff60003800000 */
[----:B------:R-:W1:Y:S02]  /*57c0*/  SYNCS.PHASECHK.TRANS64.TRYWAIT P0, [R73+URZ+0x90], R2 ;  /* 0x00009002490075a7 */ /* 0x000e6400080011ff */
[----:B-1----:R-:W-:Y:S05]  /*57d0*/  @!P0 BRA `(.L_x_91) ;  /* 0x0000002000f88947 */ /* 0x002fea0003800000 */
.L_x_90:
[----:B------:R-:W-:Y:S05]  /*57e0*/  @!P1 BRA `(.L_x_92) ;  /* 0x0000000000409947 */ /* 0x000fea0003800000 */
[----:B------:R-:W4:Y:S01]  /*57f0*/  LDCU.64 UR8, c[0x4][0x70] ;  /* 0x01000e00ff0877ac */ /* 0x000f220008000a00 */
[----:B------:R-:W-:Y:S01]  /*5800*/  MOV R3, 0x0 ;  /* 0x0000000000037802 */ /* 0x000fe20000000f00 */
[----:B------:R-:W-:Y:S02]  /*5810*/  HFMA2 R12, -RZ, RZ, 0, 5.9604644775390625e-08 ;  /* 0x00000001ff0c7431 */ /* 0x000fe400000001ff */
[----:B------:R-:W-:Y:S02]  /*5820*/  IMAD.MOV.U32 R8, RZ, RZ, 0x192 ;  /* 0x00000192ff087424 */ /* 0x000fe400078e00ff */
[----:B------:R-:W-:Y:S01]  /*5830*/  IMAD.MOV.U32 R13, RZ, RZ, RZ ;  /* 0x000000ffff0d7224 */ /* 0x000fe200078e00ff */
[----:B------:R-:W5:Y:S01]  /*5840*/  LDCU.64 UR6, c[0x4][0x78] ;  /* 0x01000f00ff0677ac */ /* 0x000f620008000a00 */
[----:B-1----:R-:W1:Y:S01]  /*5850*/  LDC.64 R2, c[0x4][R3] ;  /* 0x0100000003027b82 */ /* 0x002e620000000a00 */
[----:B------:R-:W2:Y:S01]  /*5860*/  LDCU.64 UR4, c[0x4][0x10] ;  /* 0x01000200ff0477ac */ /* 0x000ea20008000a00 */
[----:B----4-:R-:W-:Y:S01]  /*5870*/  MOV R5, UR9 ;  /* 0x0000000900057c02 */ /* 0x010fe20008000f00 */
[----:B------:R-:W-:Y:S01]  /*5880*/  IMAD.U32 R4, RZ, RZ, UR8 ;  /* 0x00000008ff047e24 */ /* 0x000fe2000f8e00ff */
[----:B-----5:R-:W-:Y:S01]  /*5890*/  MOV R7, UR7 ;  /* 0x0000000700077c02 */ /* 0x020fe20008000f00 */
[----:B------:R-:W-:Y:S01]  /*58a0*/  IMAD.U32 R6, RZ, RZ, UR6 ;  /* 0x00000006ff067e24 */ /* 0x000fe2000f8e00ff */
[----:B--2---:R-:W-:Y:S01]  /*58b0*/  MOV R11, UR5 ;  /* 0x00000005000b7c02 */ /* 0x004fe20008000f00 */
[----:B------:R-:W-:Y:S02]  /*58c0*/  IMAD.U32 R10, RZ, RZ, UR4 ;  /* 0x00000004ff0a7e24 */ /* 0x000fe4000f8e00ff */
[----:B------:R-:W-:Y:S07]  /*58d0*/  LEPC R20, `(.L_x_92) ;  /* 0x000000001014794e */ /* 0x000fee0000000000 */
[----:B-1-3--:R-:W-:Y:S05]  /*58e0*/  CALL.ABS.NOINC R2 ;  /* 0x0000000002007343 */ /* 0x00afea0003c00000 */
.L_x_92:
[----:B------:R-:W-:Y:S05]  /*58f0*/  WARPSYNC.ALL ;  /* 0x0000000000007948 */ /* 0x000fea0003800000 */
[----:B------:R-:W-:Y:S01]  /*5900*/  R2UR UR4, R48 ;  /* 0x00000000300472ca */ /* 0x000fe200000e0000 */
[--C-:B------:R-:W-:Y:S01]  /*5910*/  HADD2.F32 R50, -RZ, R56.reuse.H0_H0 ;  /* 0x20000038ff327230 */ /* 0x100fe20000004100 */
[----:B------:R-:W-:Y:S01]  /*5920*/  ISETP.NE.AND P0, PT, R100, RZ, PT ;  /* 0x000000ff6400720c */ /* 0x000fe20003f05270 */
[----:B------:R-:W-:Y:S01]  /*5930*/  HADD2.F32 R51, -RZ, R56.H1_H1 ;  /* 0x30000038ff337230 */ /* 0x000fe20000004100 */
[----:B------:R-:W-:Y:S01]  /*5940*/  BSSY.RECONVERGENT B0, `(.L_x_93) ;  /* 0x0000083000007945 */ /* 0x000fe20003800200 */
[--C-:B------:R-:W-:Y:S08]  /*5950*/  HADD2.F32 R52, -RZ, R57.reuse.H0_H0 ;  /* 0x20000039ff347230 */ /* 0x100ff00000004100 */
[----:B------:R-:W2:Y:S02]  /*5960*/  LDTM.x32 R4, tmem[UR4] ;  /* 0x00000004000479ee */ /* 0x000ea400082c0000 */
[C---:B--2---:R-:W-:Y:S01]  /*5970*/  FMUL R0, R47.reuse, R4 ;  /* 0x000000042f007220 */ /* 0x044fe20000400000 */
[C---:B-1----:R-:W-:Y:S01]  /*5980*/  FMUL R2, R47.reuse, R5 ;  /* 0x000000052f027220 */ /* 0x042fe20000400000 */
[C---:B------:R-:W-:Y:S01]  /*5990*/  FMUL R4, R47.reuse, R8 ;  /* 0x000000082f047220 */ /* 0x040fe20000400000 */
[----:B------:R-:W-:Y:S01]  /*59a0*/  FMUL R3, R47, R6 ;  /* 0x000000062f037220 */ /* 0x000fe20000400000 */
[C---:B------:R-:W-:Y:S01]  /*59b0*/  FFMA R0, R49.reuse, R50, R0 ;  /* 0x0000003231007223 */ /* 0x040fe20000000000 */
[----:B------:R-:W-:Y:S01]  /*59c0*/  FFMA R2, R49, R51, R2 ;  /* 0x0000003331027223 */ /* 0x000fe20000000002 */
[C---:B------:R-:W-:Y:S01]  /*59d0*/  FMUL R5, R47.reuse, R9 ;  /* 0x000000092f057220 */ /* 0x040fe20000400000 */
        /* <DEDUP_REMOVED lines=16> */
[----:B------:R-:W-:Y:S02]  /*5ae0*/  HADD2.F32 R32, -RZ, R57.H1_H1 ;  /* 0x30000039ff207230 */ /* 0x000fe40000004100 */
[C---:B------:R-:W-:Y:S01]  /*5af0*/  FMUL R26, R47.reuse, R30 ;  /* 0x0000001e2f1a7220 */ /* 0x040fe20000400000 */
[----:B------:R-:W-:Y:S01]  /*5b00*/  FMUL R29, R47, R33 ;  /* 0x000000212f1d7220 */ /* 0x000fe20000400000 */
[--C-:B------:R-:W-:Y:S02]  /*5b10*/  HADD2.F32 R33, -RZ, R58.reuse.H0_H0 ;  /* 0x2000003aff217230 */ /* 0x100fe40000004100 */
[----:B------:R-:W-:Y:S01]  /*5b20*/  FFMA R3, R49, R52, R3 ;  /* 0x0000003431037223 */ /* 0x000fe20000000003 */
[C---:B------:R-:W-:Y:S01]  /*5b30*/  FMUL R7, R47.reuse, R7 ;  /* 0x000000072f077220 */ /* 0x040fe20000400000 */
[----:B------:R-:W-:Y:S01]  /*5b40*/  FMUL R30, R47, R34 ;  /* 0x000000222f1e7220 */ /* 0x000fe20000400000 */
[----:B------:R-:W-:Y:S01]  /*5b50*/  HADD2.F32 R34, -RZ, R58.H1_H1 ;  /* 0x3000003aff227230 */ /* 0x000fe20000004100 */
[----:B------:R-:W-:Y:S01]  /*5b60*/  F2FP.F16.F32.PACK_AB R52, R2, R0 ;  /* 0x000000000234723e */ /* 0x000fe200000000ff */
[--C-:B------:R-:W-:Y:S02]  /*5b70*/  HADD2.F32 R0, -RZ, R59.reuse.H0_H0 ;  /* 0x2000003bff007230 */ /* 0x100fe40000004100 */
[C---:B------:R-:W-:Y:S01]  /*5b80*/  FFMA R7, R49.reuse, R32, R7 ;  /* 0x0000002031077223 */ /* 0x040fe20000000007 */
[----:B------:R-:W-:Y:S02]  /*5b90*/  HADD2.F32 R2, -RZ, R59.H1_H1 ;  /* 0x3000003bff027230 */ /* 0x000fe40000004100 */
[C---:B------:R-:W-:Y:S01]  /*5ba0*/  FFMA R4, R49.reuse, R33, R4 ;  /* 0x0000002131047223 */ /* 0x040fe20000000004 */
[C---:B------:R-:W-:Y:S01]  /*5bb0*/  FFMA R5, R49.reuse, R34, R5 ;  /* 0x0000002231057223 */ /* 0x040fe20000000005 */
[----:B------:R-:W-:Y:S01]  /*5bc0*/  FFMA R6, R49, R0, R6 ;  /* 0x0000000031067223 */ /* 0x000fe20000000006 */
[--C-:B------:R-:W-:Y:S02]  /*5bd0*/  HADD2.F32 R0, -RZ, R60.reuse.H0_H0 ;  /* 0x2000003cff007230 */ /* 0x100fe40000004100 */
[----:B------:R-:W-:Y:S01]  /*5be0*/  FMUL R11, R47, R11 ;  /* 0x0000000b2f0b7220 */ /* 0x000fe20000400000 */
[----:B------:R-:W-:Y:S01]  /*5bf0*/  F2FP.F16.F32.PACK_AB R53, R7, R3 ;  /* 0x000000030735723e */ /* 0x000fe200000000ff */
[--C-:B------:R-:W-:Y:S02]  /*5c00*/  HADD2.F32 R3, -RZ, R61.reuse.H0_H0 ;  /* 0x2000003dff037230 */ /* 0x100fe40000004100 */
[----:B------:R-:W-:Y:S01]  /*5c10*/  FMUL R15, R47, R15 ;  /* 0x0000000f2f0f7220 */ /* 0x000fe20000400000 */
[C---:B------:R-:W-:Y:S01]  /*5c20*/  FFMA R11, R49.reuse, R2, R11 ;  /* 0x00000002310b7223 */ /* 0x040fe2000000000b */
[----:B------:R-:W-:Y:S02]  /*5c30*/  HADD2.F32 R2, -RZ, R60.H1_H1 ;  /* 0x3000003cff027230 */ /* 0x000fe40000004100 */
[----:B------:R-:W-:Y:S01]  /*5c40*/  FFMA R8, R49, R0, R8 ;  /* 0x0000000031087223 */ /* 0x000fe20000000008 */
[----:B------:R-:W-:Y:S02]  /*5c50*/  HADD2.F32 R0, -RZ, R61.H1_H1 ;  /* 0x3000003dff007230 */ /* 0x000fe40000004100 */
[C---:B------:R-:W-:Y:S01]  /*5c60*/  FMUL R19, R47.reuse, R19 ;  /* 0x000000132f137220 */ /* 0x040fe20000400000 */
[----:B------:R-:W-:Y:S01]  /*5c70*/  FMUL R23, R47, R23 ;  /* 0x000000172f177220 */ /* 0x000fe20000400000 */
[C---:B------:R-:W-:Y:S01]  /*5c80*/  FFMA R9, R49.reuse, R2, R9 ;  /* 0x0000000231097223 */ /* 0x040fe20000000009 */
[C---:B------:R-:W-:Y:S01]  /*5c90*/  FFMA R10, R49.reuse, R3, R10 ;  /* 0x00000003310a7223 */ /* 0x040fe2000000000a */
[----:B------:R-:W-:Y:S01]  /*5ca0*/  FFMA R15, R49, R0, R15 ;  /* 0x00000000310f7223 */ /* 0x000fe2000000000f */
[--C-:B------:R-:W-:Y:S02]  /*5cb0*/  HADD2.F32 R2, -RZ, R62.reuse.H0_H0 ;  /* 0x2000003eff027230 */ /* 0x100fe40000004100 */
[----:B------:R-:W-:Y:S01]  /*5cc0*/  FMUL R27, R47, R27 ;  /* 0x0000001b2f1b7220 */ /* 0x000fe20000400000 */
[----:B------:R-:W-:Y:S01]  /*5cd0*/  HADD2.F32 R0, -RZ, R62.H1_H1 ;  /* 0x3000003eff007230 */ /* 0x000fe20000004100 */
[----:B------:R-:W-:Y:S01]  /*5ce0*/  F2FP.F16.F32.PACK_AB R54, R5, R4 ;  /* 0x000000040536723e */ /* 0x000fe200000000ff */
[--C-:B------:R-:W-:Y:S02]  /*5cf0*/  HADD2.F32 R3, -RZ, R63.reuse.H0_H0 ;  /* 0x2000003fff037230 */ /* 0x100fe40000004100 */
[C---:B------:R-:W-:Y:S01]  /*5d00*/  FFMA R12, R49.reuse, R2, R12 ;  /* 0x00000002310c7223 */ /* 0x040fe2000000000c */
[--C-:B------:R-:W-:Y:S02]  /*5d10*/  HADD2.F32 R2, -RZ, R68.reuse.H0_H0 ;  /* 0x20000044ff027230 */ /* 0x100fe40000004100 */
[C---:B------:R-:W-:Y:S01]  /*5d20*/  FFMA R13, R49.reuse, R0, R13 ;  /* 0x00000000310d7223 */ /* 0x040fe2000000000d */
[----:B------:R-:W-:Y:S02]  /*5d30*/  HADD2.F32 R0, -RZ, R63.H1_H1 ;  /* 0x3000003fff007230 */ /* 0x000fe40000004100 */
[----:B------:R-:W-:Y:S01]  /*5d40*/  FFMA R14, R49, R3, R14 ;  /* 0x00000003310e7223 */ /* 0x000fe2000000000e */
[----:B------:R-:W-:Y:S01]  /*5d50*/  HADD2.F32 R3, -RZ, R68.H1_H1 ;  /* 0x30000044ff037230 */ /* 0x000fe20000004100 */
[----:B------:R-:W-:Y:S01]  /*5d60*/  F2FP.F16.F32.PACK_AB R55, R11, R6 ;  /* 0x000000060b37723e */ /* 0x000fe200000000ff */
[----:B------:R-:W-:Y:S01]  /*5d70*/  FMUL R31, R47, R31 ;  /* 0x0000001f2f1f7220 */ /* 0x000fe20000400000 */
[C---:B------:R-:W-:Y:S01]  /*5d80*/  FFMA R19, R49.reuse, R0, R19 ;  /* 0x0000000031137223 */ /* 0x040fe20000000013 */
[--C-:B------:R-:W-:Y:S02]  /*5d90*/  HADD2.F32 R0, -RZ, R69.reuse.H0_H0 ;  /* 0x20000045ff007230 */ /* 0x100fe40000004100 */
[C---:B------:R-:W-:Y:S01]  /*5da0*/  FFMA R16, R49.reuse, R2, R16 ;  /* 0x0000000231107223 */ /* 0x040fe20000000010 */
[----:B------:R1:W-:Y:S01]  /*5db0*/  STS.128 [R67], R52 ;  /* 0x0000003443007388 */ /* 0x0003e20000000c00 */
[C---:B------:R-:W-:Y:S01]  /*5dc0*/  FFMA R17, R49.reuse, R3, R17 ;  /* 0x0000000331117223 */ /* 0x040fe20000000011 */
[----:B------:R-:W-:Y:S02]  /*5dd0*/  HADD2.F32 R2, -RZ, R69.H1_H1 ;  /* 0x30000045ff027230 */ /* 0x000fe40000004100 */
[----:B------:R-:W-:Y:S01]  /*5de0*/  FFMA R18, R49, R0, R18 ;  /* 0x0000000031127223 */ /* 0x000fe20000000012 */
[--C-:B------:R-:W-:Y:S01]  /*5df0*/  HADD2.F32 R0, -RZ, R70.reuse.H0_H0 ;  /* 0x20000046ff007230 */ /* 0x100fe20000004100 */
[----:B------:R-:W-:Y:S01]  /*5e00*/  F2FP.F16.F32.PACK_AB R8, R9, R8 ;  /* 0x000000080908723e */ /* 0x000fe200000000ff */
[--C-:B------:R-:W-:Y:S02]  /*5e10*/  HADD2.F32 R3, -RZ, R71.reuse.H0_H0 ;  /* 0x20000047ff037230 */ /* 0x100fe40000004100 */
[C---:B------:R-:W-:Y:S01]  /*5e20*/  FFMA R23, R49.reuse, R2, R23 ;  /* 0x0000000231177223 */ /* 0x040fe20000000017 */
[----:B------:R-:W-:Y:S02]  /*5e30*/  HADD2.F32 R2, -RZ, R70.H1_H1 ;  /* 0x30000046ff027230 */ /* 0x000fe40000004100 */
[----:B------:R-:W-:Y:S01]  /*5e40*/  FFMA R20, R49, R0, R20 ;  /* 0x0000000031147223 */ /* 0x000fe20000000014 */
[----:B------:R-:W-:Y:S01]  /*5e50*/  HADD2.F32 R0, -RZ, R71.H1_H1 ;  /* 0x30000047ff007230 */ /* 0x000fe20000004100 */
[----:B------:R-:W-:Y:S01]  /*5e60*/  F2FP.F16.F32.PACK_AB R9, R15, R10 ;  /* 0x0000000a0f09723e */ /* 0x000fe200000000ff */
[----:B------:R-:W-:Y:S02]  /*5e70*/  HADD2.F32 R4, -RZ, R79.H0_H0 ;  /* 0x2000004fff047230 */ /* 0x000fe40000004100 */
[C---:B------:R-:W-:Y:S01]  /*5e80*/  FFMA R21, R49.reuse, R2, R21 ;  /* 0x0000000231157223 */ /* 0x040fe20000000015 */
[C---:B------:R-:W-:Y:S01]  /*5e90*/  FFMA R22, R49.reuse, R3, R22 ;  /* 0x0000000331167223 */ /* 0x040fe20000000016 */
[----:B------:R-:W-:Y:S01]  /*5ea0*/  FFMA R27, R49, R0, R27 ;  /* 0x00000000311b7223 */ /* 0x000fe2000000001b */
[--C-:B------:R-:W-:Y:S01]  /*5eb0*/  HADD2.F32 R2, -RZ, R76.reuse.H0_H0 ;  /* 0x2000004cff027230 */ /* 0x100fe20000004100 */
[----:B------:R-:W-:Y:S01]  /*5ec0*/  F2FP.F16.F32.PACK_AB R10, R13, R12 ;  /* 0x0000000c0d0a723e */ /* 0x000fe200000000ff */
[----:B------:R-:W-:Y:S01]  /*5ed0*/  HADD2.F32 R0, -RZ, R76.H1_H1 ;  /* 0x3000004cff007230 */ /* 0x000fe20000004100 */
[----:B------:R-:W-:Y:S01]  /*5ee0*/  F2FP.F16.F32.PACK_AB R11, R19, R14 ;  /* 0x0000000e130b723e */ /* 0x000fe200000000ff */
[--C-:B------:R-:W-:Y:S02]  /*5ef0*/  HADD2.F32 R3, -RZ, R77.reuse.H0_H0 ;  /* 0x2000004dff037230 */ /* 0x100fe40000004100 */
[C---:B------:R-:W-:Y:S01]  /*5f00*/  FFMA R24, R49.reuse, R2, R24 ;  /* 0x0000000231187223 */ /* 0x040fe20000000018 */
[--C-:B------:R-:W-:Y:S02]  /*5f10*/  HADD2.F32 R2, -RZ, R78.reuse.H0_H0 ;  /* 0x2000004eff027230 */ /* 0x100fe40000004100 */
[C---:B------:R-:W-:Y:S01]  /*5f20*/  FFMA R25, R49.reuse, R0, R25 ;  /* 0x0000000031197223 */ /* 0x040fe20000000019 */
[----:B------:R1:W-:Y:S01]  /*5f30*/  STS.128 [R66+0x10], R8 ;  /* 0x0000100842007388 */ /* 0x0003e20000000c00 */
[----:B------:R-:W-:Y:S02]  /*5f40*/  HADD2.F32 R0, -RZ, R77.H1_H1 ;  /* 0x3000004dff007230 */ /* 0x000fe40000004100 */
[----:B------:R-:W-:Y:S01]  /*5f50*/  FFMA R26, R49, R3, R26 ;  /* 0x00000003311a7223 */ /* 0x000fe2000000001a */
[----:B------:R-:W-:Y:S01]  /*5f60*/  HADD2.F32 R3, -RZ, R78.H1_H1 ;  /* 0x3000004eff037230 */ /* 0x000fe20000004100 */
[----:B------:R-:W-:Y:S01]  /*5f70*/  F2FP.F16.F32.PACK_AB R16, R17, R16 ;  /* 0x000000101110723e */ /* 0x000fe200000000ff */
[----:B------:R-:W-:Y:S01]  /*5f80*/  HADD2.F32 R5, -RZ, R79.H1_H1 ;  /* 0x3000004fff057230 */ /* 0x000fe20000004100 */
[----:B------:R-:W-:Y:S01]  /*5f90*/  F2FP.F16.F32.PACK_AB R17, R23, R18 ;  /* 0x000000121711723e */ /* 0x000fe200000000ff */
[----:B------:R-:W-:Y:S01]  /*5fa0*/  FFMA R31, R49, R0, R31 ;  /* 0x00000000311f7223 */ /* 0x000fe2000000001f */
[----:B------:R-:W-:Y:S01]  /*5fb0*/  FMUL R35, R47, R35 ;  /* 0x000000232f237220 */ /* 0x000fe20000400000 */
[----:B------:R-:W-:Y:S01]  /*5fc0*/  F2FP.F16.F32.PACK_AB R18, R21, R20 ;  /* 0x000000141512723e */ /* 0x000fe200000000ff */
[----:B------:R-:W-:Y:S01]  /*5fd0*/  FFMA R28, R49, R2, R28 ;  /* 0x00000002311c7223 */ /* 0x000fe2000000001c */
[----:B------:R-:W-:Y:S01]  /*5fe0*/  F2FP.F16.F32.PACK_AB R19, R27, R22 ;  /* 0x000000161b13723e */ /* 0x000fe200000000ff */
[C---:B------:R-:W-:Y:S01]  /*5ff0*/  FFMA R29, R49.reuse, R3, R29 ;  /* 0x00000003311d7223 */ /* 0x040fe2000000001d */
[C---:B------:R-:W-:Y:S01]  /*6000*/  FFMA R30, R49.reuse, R4, R30 ;  /* 0x00000004311e7223 */ /* 0x040fe2000000001e */
[----:B------:R-:W-:Y:S01]  /*6010*/  FFMA R35, R49, R5, R35 ;  /* 0x0000000531237223 */ /* 0x000fe20000000023 */
[----:B------:R-:W-:Y:S01]  /*6020*/  F2FP.F16.F32.PACK_AB R24, R25, R24 ;  /* 0x000000181918723e */ /* 0x000fe200000000ff */
[----:B------:R1:W-:Y:S01]  /*6030*/  STS.128 [R65+0x20], R16 ;  /* 0x0000201041007388 */ /* 0x0003e20000000c00 */
[----:B------:R-:W-:Y:S02]  /*6040*/  F2FP.F16.F32.PACK_AB R25, R31, R26 ;  /* 0x0000001a1f19723e */ /* 0x000fe400000000ff */
[----:B------:R-:W-:Y:S02]  /*6050*/  F2FP.F16.F32.PACK_AB R26, R29, R28 ;  /* 0x0000001c1d1a723e */ /* 0x000fe400000000ff */
[----:B------:R-:W-:Y:S05]  /*6060*/  F2FP.F16.F32.PACK_AB R27, R35, R30 ;  /* 0x0000001e231b723e */ /* 0x000fea00000000ff */
[----:B------:R1:W-:Y:S01]  /*6070*/  STS.128 [R64+0x10], R24 ;  /* 0x0000101840007388 */ /* 0x0003e20000000c00 */
[----:B------:R-:W-:Y:S01]  /*6080*/  @!PT LDS RZ, [RZ] ;  /* 0x00000000fffff984 */ /* 0x000fe20000000800 */
[----:B------:R-:W-:Y:S01]  /*6090*/  @!PT LDS RZ, [RZ] ;  /* 0x00000000fffff984 */ /* 0x000fe20000000800 */
[----:B------:R-:W-:Y:S01]  /*60a0*/  @!PT LDS RZ, [RZ] ;  /* 0x00000000fffff984 */ /* 0x000fe20000000800 */
[----:B------:R-:W-:Y:S01]  /*60b0*/  @!PT LDS RZ, [RZ] ;  /* 0x00000000fffff984 */ /* 0x000fe20000000800 */
[----:B------:R2:W-:Y:S07]  /*60c0*/  MEMBAR.ALL.CTA ;  /* 0x0000000000007992 */ /* 0x0005ee0000008000 */
[----:B--2---:R-:W2:Y:S02]  /*60d0*/  FENCE.VIEW.ASYNC.S ;  /* 0x00000000000073c6 */ /* 0x004ea40000000000 */
[----:B--2---:R-:W-:Y:S06]  /*60e0*/  BAR.SYNC.DEFER_BLOCKING 0x1, 0x80 ;  /* 0x0042000000007b1d */ /* 0x004fec0000010000 */
[----:B------:R-:W-:Y:S05]  /*60f0*/  @P0 BRA `(.L_x_94) ;  /* 0x00000000001c0947 */ /* 0x000fea0003800000 */
[----:B------:R-:W-:Y:S01]  /*6100*/  R2UR UR4, R72 ;  /* 0x00000000480472ca */ /* 0x000fe200000e0000 */
[----:B------:R-:W-:Y:S01]  /*6110*/  UIADD3 UR6, UP0, UPT, UR54, 0x680, URZ ;  /* 0x0000068036067890 */ /* 0x000fe2000ff1e0ff */
[----:B------:R-:W-:Y:S03]  /*6120*/  UMOV UR43, UR36 ;  /* 0x00000024002b7c82 */ /* 0x000fe60008000000 */
[----:B------:R-:W-:Y:S08]  /*6130*/  UIADD3.X UR7, UPT, UPT, URZ, UR55, URZ, UP0, !UPT ;  /* 0x00000037ff077290 */ /* 0x000ff000087fe4ff */
[----:B------:R-:W-:Y:S09]  /*6140*/  UIADD3 UR40, UPT, UPT, UR48, 0x200, UR4 ;  /* 0x0000020030287890 */ /* 0x000ff2000fffe004 */
[----:B------:R2:W-:Y:S02]  /*6150*/  UTMASTG.3D [UR40], [UR6] ;  /* 0x00000028060073b5 */ /* 0x0005e40008010000 */
[----:B--2---:R0:W-:Y:S02]  /*6160*/  UTMACMDFLUSH ;  /* 0x00000000000079b7 */ /* 0x0041e40000000000 */
.L_x_94:
[----:B------:R-:W-:Y:S05]  /*6170*/  BSYNC.RECONVERGENT B0 ;  /* 0x0000000000007941 */ /* 0x000fea0003800200 */
.L_x_93:
[----:B------:R-:W-:Y:S01]  /*6180*/  UIADD3 UR40, UPT, UPT, UR56, 0x1, URZ ;  /* 0x0000000138287890 */ /* 0x000fe2000fffe0ff */
[----:B------:R-:W-:Y:S03]  /*6190*/  BSSY.RECONVERGENT B0, `(.L_x_95) ;  /* 0x0000005000007945 */ /* 0x000fe60003800200 */
[----:B------:R-:W-:Y:S04]  /*61a0*/  UISETP.NE.AND UP0, UPT, UR40, 0x3, UPT ;  /* 0x000000032800788c */ /* 0x000fe8000bf05270 */
[----:B------:R-:W-:Y:S01]  /*61b0*/  USEL UR43, UR40, URZ, UP0 ;  /* 0x000000ff282b7287 */ /* 0x000fe20008000000 */
[----:B------:R-:W-:Y:S11]  /*61c0*/  @P0 BRA `(.L_x_96) ;  /* 0x0000000000040947 */ /* 0x000ff60003800000 */
[----:B------:R-:W-:Y:S04]  /*61d0*/  DEPBAR.LE SB0, 0x1 ;  /* 0x000080400000791a */ /* 0x000fe80000000000 */
.L_x_96:
[----:B------:R-:W-:Y:S05]  /*61e0*/  BSYNC.RECONVERGENT B0 ;  /* 0x0000000000007941 */ /* 0x000fea0003800200 */
.L_x_95:
[----:B------:R-:W-:Y:S01]  /*61f0*/  BAR.SYNC.DEFER_BLOCKING 0x1, 0x80 ;  /* 0x0042000000007b1d */ /* 0x000fe20000010000 */
[----:B------:R-:W-:Y:S01]  /*6200*/  ISETP.NE.AND P1, PT, R104, RZ, PT ;  /* 0x000000ff6800720c */ /* 0x000fe20003f25270 */
[----:B------:R-:W-:Y:S01]  /*6210*/  UISETP.NE.AND UP0, UPT, UR50, URZ, UPT ;  /* 0x000000ff3200728c */ /* 0x000fe2000bf05270 */
[----:B------:R-:W-:Y:S11]  /*6220*/  LEA R2, R74, UR48, 0x3 ;  /* 0x000000304a027c11 */ /* 0x000ff6000f8e18ff */
[----:B------:R-:W-:Y:S01]  /*6230*/  @P1 SHF.L.U32 R3, R107, 0x1f, RZ ;  /* 0x0000001f6b031819 */ /* 0x000fe200000006ff */
[----:B------:R-:W-:Y:S06]  /*6240*/  BRA.U !UP0, `(.L_x_97) ;  /* 0x0000000108247547 */ /* 0x000fec000b800000 */
[----:B------:R-:W-:Y:S01]  /*6250*/  IMAD.U32 R4, RZ, RZ, UR49 ;  /* 0x00000031ff047e24 */ /* 0x000fe2000f8e00ff */
[----:B------:R-:W-:Y:S01]  /*6260*/  MOV R0, UR37 ;  /* 0x0000002500007c02 */ /* 0x000fe20008000f00 */
[----:B------:R-:W-:Y:S03]  /*6270*/  UIADD3 UR49, UPT, UPT, UR49, 0x1, URZ ;  /* 0x0000000131317890 */ /* 0x000fe6000fffe0ff */
[----:B------:R-:W-:Y:S01]  /*6280*/  @P1 LEA R4, R4, UR48, 0x3 ;  /* 0x0000003004041c11 */ /* 0x000fe2000f8e18ff */
[----:B------:R-:W-:Y:S04]  /*6290*/  UISETP.NE.AND UP0, UPT, UR49, 0x3, UPT ;  /* 0x000000033100788c */ /* 0x000fe8000bf05270 */
[----:B------:R-:W-:Y:S01]  /*62a0*/  @P1 VIADD R4, R4, 0x48 ;  /* 0x0000004804041836 */ /* 0x000fe20000000000 */
[----:B------:R-:W-:Y:S04]  /*62b0*/  USEL UR49, UR49, URZ, UP0 ;  /* 0x000000ff31317287 */ /* 0x000fe80008000000 */
[----:B------:R-:W-:Y:S04]  /*62c0*/  @P1 PRMT R0, R0, 0x654, R4 ;  /* 0x0000065400001816 */ /* 0x000fe80000000004 */
[----:B------:R2:W-:Y:S04]  /*62d0*/  @P1 SYNCS.ARRIVE.TRANS64.RED.A1T0 RZ, [R0+URZ], RZ ;  /* 0x000000ff00ff19a7 */ /* 0x0005e800081004ff */
.L_x_97:
[----:B------:R-:W4:Y:S01]  /*62e0*/  @P1 SYNCS.PHASECHK.TRANS64.TRYWAIT P0, [R2+URZ+0x30], R3 ;  /* 0x00003003020015a7 */ /* 0x000f2200080011ff */
[----:B------:R-:W-:Y:S01]  /*62f0*/  BSSY B1, `(.L_x_98) ;  /* 0x0000015000017945 */ /* 0x000fe20003800000 */
[----:B----4-:R-:W-:Y:S03]  /*6300*/  @P1 SEL R75, RZ, 0x1, !P0 ;  /* 0x00000001ff4b1807 */ /* 0x010fe60004000000 */
[----:B------:R-:W-:Y:S05]  /*6310*/  @!P1 BRA `(.L_x_99) ;  /* 0x0000000000489947 */ /* 0x000fea0003800000 */
[----:B------:R-:W-:Y:S01]  /*6320*/  ISETP.NE.AND P1, PT, R108, RZ, PT ;  /* 0x000000ff6c00720c */ /* 0x000fe20003f25270 */
[----:B------:R-:W-:Y:S01]  /*6330*/  BSSY B0, `(.L_x_100) ;  /* 0x000000a000007945 */ /* 0x000fe20003800000 */
[----:B------:R-:W-:Y:S11]  /*6340*/  ISETP.NE.AND P0, PT, R75, RZ, PT ;  /* 0x000000ff4b00720c */ /* 0x000ff60003f05270 */
[----:B------:R-:W-:Y:S04]  /*6350*/  @P1 IMAD R74, R74, 0x2000, R99 ;  /* 0x000020004a4a1824 */ /* 0x000fe800078e0263 */
[----:B------:R-:W-:Y:S01]  /*6360*/  @P1 IMAD.IADD R4, R106, 0x1, R74 ;  /* 0x000000016a041824 */ /* 0x000fe200078e024a */
[----:B------:R-:W-:Y:S03]  /*6370*/  @P1 IADD3 R3, PT, PT, R105, R74, RZ ;  /* 0x0000004a69031210 */ /* 0x000fe60007ffe0ff */
[----:B--2---:R-:W-:Y:S01]  /*6380*/  @P1 IMAD.IADD R0, R98, 0x1, R4 ;  /* 0x0000000162001824 */ /* 0x004fe200078e0204 */
[----:B------:R-:W-:Y:S06]  /*6390*/  @P0 BRA `(.L_x_101) ;  /* 0x00000000000c0947 */ /* 0x000fec0003800000 */
[----:B------:R-:W-:Y:S04]  /*63a0*/  SHF.L.U32 R107, R107, 0x1f, RZ ;  /* 0x0000001f6b6b7819 */ /* 0x000fe800000006ff */
[----:B------:R-:W2:Y:S02]  /*63b0*/  SYNCS.PHASECHK.TRANS64.TRYWAIT P0, [R2+URZ+0x30], R107 ;  /* 0x0000306b020075a7 */ /* 0x000ea400080011ff */
[----:B--2---:R-:W-:Y:S05]  /*63c0*/  @!P0 BRA `(.L_x_102) ;  /* 0x0000001800108947 */ /* 0x004fea0003800000 */
.L_x_101:
[----:B------:R-:W-:Y:S05]  /*63d0*/  BSYNC B0 ;  /* 0x0000000000007941 */ /* 0x000fea0003800000 */
.L_x_100:
[----:B------:R-:W-:Y:S11]  /*63e0*/  ISETP.NE.AND P0, PT, R108, RZ, PT ;  /* 0x000000ff6c00720c */ /* 0x000ff60003f05270 */
[----:B------:R-:W-:Y:S02]  /*63f0*/  @!UPT UIADD3 URZ, UPT, UPT, URZ, URZ, URZ ;  /* 0x000000fffffff290 */ /* 0x000fe4000fffe0ff */
[----:B------:R4:W1:Y:S04]  /*6400*/  @P0 LDS.128 R56, [R74] ;  /* 0x000000004a380984 */ /* 0x0008680000000c00 */
[----:B------:R4:W1:Y:S04]  /*6410*/  @P0 LDS.128 R68, [R3+0x20] ;  /* 0x0000200003440984 */ /* 0x0008680000000c00 */
[----:B------:R4:W1:Y:S04]  /*6420*/  @P0 LDS.128 R60, [R4+0x10] ;  /* 0x00001000043c0984 */ /* 0x0008680000000c00 */
[----:B------:R4:W1:Y:S02]  /*6430*/  @P0 LDS.128 R76, [R0+0x10] ;  /* 0x00001000004c0984 */ /* 0x0008640000000c00 */
.L_x_99:
[----:B------:R-:W-:Y:S05]  /*6440*/  BSYNC B1 ;  /* 0x0000000000017941 */ /* 0x000fea0003800000 */
.L_x_98:
[----:B--2-4-:R-:W-:Y:S05]  /*6450*/  VIADD R0, R48, 0x20 ;  /* 0x0000002030007836 */ /* 0x014fea0000000000 */
[----:B------:R-:W-:Y:S04]  /*6460*/  SHF.R.U32.HI R0, RZ, 0x15, R0 ;  /* 0x00000015ff007819 */ /* 0x000fe80000011600 */
[----:B------:R-:W-:Y:S11]  /*6470*/  LOP3.LUT P0, RZ, R0, 0x3, R92, 0x48, !PT ;  /* 0x0000000300ff7812 */ /* 0x000ff6000780485c */
[----:B------:R-:W-:Y:S02]  /*6480*/  @!UPT UIADD3 URZ, UPT, UPT, URZ, URZ, URZ ;  /* 0x000000fffffff290 */ /* 0x000fe4000fffe0ff */
[----:B------:R-:W-:Y:S05]  /*6490*/  @!P0 BRA `(.L_x_103) ;  /* 0x0000000000408947 */ /* 0x000fea0003800000 */
[----:B------:R-:W2:Y:S01]  /*64a0*/  LDCU.64 UR8, c[0x4][0x70] ;  /* 0x01000e00ff0877ac */ /* 0x000ea20008000a00 */
[----:B------:R-:W-:Y:S01]  /*64b0*/  MOV R3, 0x0 ;  /* 0x0000000000037802 */ /* 0x000fe20000000f00 */
[----:B------:R-:W-:Y:S02]  /*64c0*/  HFMA2 R12, -RZ, RZ, 0, 5.9604644775390625e-08 ;  /* 0x00000001ff0c7431 */ /* 0x000fe400000001ff */
[----:B-1----:R-:W-:Y:S02]  /*64d0*/  IMAD.MOV.U32 R8, RZ, RZ, 0x192 ;  /* 0x00000192ff087424 */ /* 0x002fe400078e00ff */
[----:B------:R-:W-:Y:S01]  /*64e0*/  IMAD.MOV.U32 R13, RZ, RZ, RZ ;  /* 0x000000ffff0d7224 */ /* 0x000fe200078e00ff */
[----:B------:R-:W1:Y:S01]  /*64f0*/  LDCU.64 UR6, c[0x4][0x78] ;  /* 0x01000f00ff0677ac */ /* 0x000e620008000a00 */
[----:B------:R-:W4:Y:S01]  /*6500*/  LDC.64 R2, c[0x4][R3] ;  /* 0x0100000003027b82 */ /* 0x000f220000000a00 */
[----:B------:R-:W5:Y:S01]  /*6510*/  LDCU.64 UR4, c[0x4][0x10] ;  /* 0x01000200ff0477ac */ /* 0x000f620008000a00 */
[----:B--2---:R-:W-:Y:S01]  /*6520*/  MOV R5, UR9 ;  /* 0x0000000900057c02 */ /* 0x004fe20008000f00 */
[----:B------:R-:W-:Y:S01]  /*6530*/  IMAD.U32 R4, RZ, RZ, UR8 ;  /* 0x00000008ff047e24 */ /* 0x000fe2000f8e00ff */
[----:B-1----:R-:W-:Y:S01]  /*6540*/  MOV R7, UR7 ;  /* 0x0000000700077c02 */ /* 0x002fe20008000f00 */
[----:B------:R-:W-:Y:S01]  /*6550*/  IMAD.U32 R6, RZ, RZ, UR6 ;  /* 0x00000006ff067e24 */ /* 0x000fe2000f8e00ff */
[----:B-----5:R-:W-:Y:S01]  /*6560*/  MOV R11, UR5 ;  /* 0x00000005000b7c02 */ /* 0x020fe20008000f00 */
[----:B------:R-:W-:Y:S02]  /*6570*/  IMAD.U32 R10, RZ, RZ, UR4 ;  /* 0x00000004ff0a7e24 */ /* 0x000fe4000f8e00ff */
[----:B------:R-:W-:Y:S07]  /*6580*/  LEPC R20, `(.L_x_103) ;  /* 0x000000001014794e */ /* 0x000fee0000000000 */
[----:B---34-:R-:W-:Y:S05]  /*6590*/  CALL.ABS.NOINC R2 ;  /* 0x0000000002007343 */ /* 0x018fea0003c00000 */
.L_x_103:
[----:B------:R-:W-:Y:S01]  /*65a0*/  ISETP.NE.AND P0, PT, R100, RZ, PT ;  /* 0x000000ff6400720c */ /* 0x000fe20003f05270 */
[----:B------:R-:W-:Y:S05]  /*65b0*/  WARPSYNC.ALL ;  /* 0x0000000000007948 */ /* 0x000fea0003800000 */
[----:B------:R-:W-:Y:S01]  /*65c0*/  R2UR UR4, R48 ;  /* 0x00000000300472ca */ /* 0x000fe200000e0000 */
[--C-:B-1----:R-:W-:Y:S01]  /*65d0*/  HADD2.F32 R0, -RZ, R56.reuse.H0_H0 ;  /* 0x20000038ff007230 */ /* 0x102fe20000004100 */
[----:B------:R-:W-:Y:S01]  /*65e0*/  R2UR UR5, R73 ;  /* 0x00000000490572ca */ /* 0x000fe200000e0000 */
[----:B------:R-:W-:Y:S01]  /*65f0*/  HADD2.F32 R2, -RZ, R56.H1_H1 ;  /* 0x30000038ff027230 */ /* 0x000fe20000004100 */
[----:B------:R-:W-:Y:S01]  /*6600*/  USHF.L.U32 UR8, UR43, 0xd, URZ ;  /* 0x0000000d2b087899 */ /* 0x000fe200080006ff */
[--C-:B------:R-:W-:Y:S01]  /*6610*/  HADD2.F32 R3, -RZ, R57.reuse.H0_H0 ;  /* 0x20000039ff037230 */ /* 0x100fe20000004100 */
[----:B------:R-:W-:Y:S01]  /*6620*/  BSSY.RECONVERGENT B0, `(.L_x_104) ;  /* 0x000008b000007945 */ /* 0x000fe20003800200 */
[----:B------:R-:W-:Y:S02]  /*6630*/  HADD2.F32 R48, -RZ, R57.H1_H1 ;  /* 0x30000039ff307230 */ /* 0x000fe40000004100 */
[--C-:B------:R-:W-:Y:S02]  /*6640*/  HADD2.F32 R50, -RZ, R58.reuse.H0_H0 ;  /* 0x2000003aff327230 */ /* 0x100fe40000004100 */
[----:B------:R-:W-:Y:S02]  /*6650*/  HADD2.F32 R51, -RZ, R58.H1_H1 ;  /* 0x3000003aff337230 */ /* 0x000fe40000004100 */
[----:B------:R-:W1:Y:S01]  /*6660*/  LDTM.x32 R4, tmem[UR4+0x20] ;  /* 0x00002004000479ee */ /* 0x000e6200082c0000 */
[----:B------:R-:W-:Y:S01]  /*6670*/  NOP ;  /* 0x0000000000007918 */ /* 0x000fe20000000000 */
[----:B------:R-:W-:Y:S01]  /*6680*/  UIADD3 UR5, UPT, UPT, UR5, 0xb0, URZ ;  /* 0x000000b005057890 */ /* 0x000fe2000fffe0ff */
[--C-:B------:R-:W-:Y:S02]  /*6690*/  HADD2.F32 R52, -RZ, R59.reuse.H0_H0 ;  /* 0x2000003bff347230 */ /* 0x100fe40000004100 */
[----:B------:R-:W-:Y:S01]  /*66a0*/  HADD2.F32 R53, -RZ, R59.H1_H1 ;  /* 0x3000003bff357230 */ /* 0x000fe20000004100 */
[----:B------:R-:W-:Y:S01]  /*66b0*/  UPRMT UR5, UR37, 0x654, UR5 ;  /* 0x0000065425057896 */ /* 0x000fe20008000005 */
[--C-:B------:R-:W-:Y:S02]  /*66c0*/  HADD2.F32 R54, -RZ, R60.reuse.H0_H0 ;  /* 0x2000003cff367230 */ /* 0x100fe40000004100 */
[----:B------:R-:W-:Y:S02]  /*66d0*/  HADD2.F32 R55, -RZ, R60.H1_H1 ;  /* 0x3000003cff377230 */ /* 0x000fe40000004100 */
[--C-:B------:R-:W-:Y:S02]  /*66e0*/  HADD2.F32 R56, -RZ, R61.reuse.H0_H0 ;  /* 0x2000003dff387230 */ /* 0x100fe40000004100 */
[----:B------:R-:W-:Y:S02]  /*66f0*/  HADD2.F32 R57, -RZ, R61.H1_H1 ;  /* 0x3000003dff397230 */ /* 0x000fe40000004100 */
[----:B-1----:R-:W-:Y:S01]  /*6700*/  SYNCS.ARRIVE.TRANS64.RED.A1T0 RZ, [UR5], RZ ;  /* 0x000000ffffff79a7 */ /* 0x002fe20008100405 */
[--C-:B------:R-:W-:Y:S02]  /*6710*/  HADD2.F32 R58, -RZ, R62.reuse.H0_H0 ;  /* 0x2000003eff3a7230 */ /* 0x100fe40000004100 */
[----:B------:R-:W-:Y:S02]  /*6720*/  HADD2.F32 R59, -RZ, R62.H1_H1 ;  /* 0x3000003eff3b7230 */ /* 0x000fe40000004100 */
[--C-:B------:R-:W-:Y:S02]  /*6730*/  HADD2.F32 R60, -RZ, R63.reuse.H0_H0 ;  /* 0x2000003fff3c7230 */ /* 0x100fe40000004100 */
[----:B------:R-:W-:Y:S02]  /*6740*/  HADD2.F32 R61, -RZ, R63.H1_H1 ;  /* 0x3000003fff3d7230 */ /* 0x000fe40000004100 */
[C---:B------:R-:W-:Y:S01]  /*6750*/  FMUL R4, R47.reuse, R4 ;  /* 0x000000042f047220 */ /* 0x040fe20000400000 */
[C---:B------:R-:W-:Y:S01]  /*6760*/  FMUL R5, R47.reuse, R5 ;  /* 0x000000052f057220 */ /* 0x040fe20000400000 */
[C---:B------:R-:W-:Y:S01]  /*6770*/  FMUL R6, R47.reuse, R6 ;  /* 0x000000062f067220 */ /* 0x040fe20000400000 */
[----:B------:R-:W-:Y:S01]  /*6780*/  FMUL R7, R47, R7 ;  /* 0x000000072f077220 */ /* 0x000fe20000400000 */
[C---:B------:R-:W-:Y:S01]  /*6790*/  FFMA R4, R49.reuse, R0, R4 ;  /* 0x0000000031047223 */ /* 0x040fe20000000004 */
[C---:B------:R-:W-:Y:S01]  /*67a0*/  FFMA R5, R49.reuse, R2, R5 ;  /* 0x0000000231057223 */ /* 0x040fe20000000005 */
[C---:B------:R-:W-:Y:S01]  /*67b0*/  FFMA R6, R49.reuse, R3, R6 ;  /* 0x0000000331067223 */ /* 0x040fe20000000006 */
[----:B------:R-:W-:Y:S01]  /*67c0*/  FFMA R7, R49, R48, R7 ;  /* 0x0000003031077223 */ /* 0x000fe20000000007 */
[C---:B------:R-:W-:Y:S01]  /*67d0*/  FMUL R8, R47.reuse, R8 ;  /* 0x000000082f087220 */ /* 0x040fe20000400000 */
[----:B------:R-:W-:Y:S01]  /*67e0*/  FMUL R9, R47, R9 ;  /* 0x000000092f097220 */ /* 0x000fe20000400000 */
[----:B------:R-:W-:Y:S01]  /*67f0*/  F2FP.F16.F32.PACK_AB R4, R5, R4 ;  /* 0x000000040504723e */ /* 0x000fe200000000ff */
[----:B------:R-:W-:Y:S01]  /*6800*/  FMUL R0, R47, R10 ;  /* 0x0000000a2f007220 */ /* 0x000fe20000400000 */
[----:B------:R-:W-:Y:S01]  /*6810*/  F2FP.F16.F32.PACK_AB R5, R7, R6 ;  /* 0x000000060705723e */ /* 0x000fe200000000ff */
[C---:B------:R-:W-:Y:S01]  /*6820*/  FFMA R8, R49.reuse, R50, R8 ;  /* 0x0000003231087223 */ /* 0x040fe20000000008 */
[C---:B------:R-:W-:Y:S01]  /*6830*/  FFMA R9, R49.reuse, R51, R9 ;  /* 0x0000003331097223 */ /* 0x040fe20000000009 */
[----:B------:R-:W-:Y:S01]  /*6840*/  FFMA R0, R49, R52, R0 ;  /* 0x0000003431007223 */ /* 0x000fe20000000000 */
[C---:B------:R-:W-:Y:S01]  /*6850*/  FMUL R2, R47.reuse, R11 ;  /* 0x0000000b2f027220 */ /* 0x040fe20000400000 */
[C---:B------:R-:W-:Y:S01]  /*6860*/  FMUL R3, R47.reuse, R12 ;  /* 0x0000000c2f037220 */ /* 0x040fe20000400000 */
[----:B------:R-:W-:Y:S01]  /*6870*/  FMUL R10, R47, R13 ;  /* 0x0000000d2f0a7220 */ /* 0x000fe20000400000 */
[----:B------:R-:W-:Y:S01]  /*6880*/  F2FP.F16.F32.PACK_AB R6, R9, R8 ;  /* 0x000000080906723e */ /* 0x000fe200000000ff */
[C---:B------:R-:W-:Y:S01]  /*6890*/  FFMA R2, R49.reuse, R53, R2 ;  /* 0x0000003531027223 */ /* 0x040fe20000000002 */
[C---:B------:R-:W-:Y:S01]  /*68a0*/  FFMA R3, R49.reuse, R54, R3 ;  /* 0x0000003631037223 */ /* 0x040fe20000000003 */
[----:B------:R-:W-:Y:S01]  /*68b0*/  FFMA R10, R49, R55, R10 ;  /* 0x00000037310a7223 */ /* 0x000fe2000000000a */
[C---:B------:R-:W-:Y:S01]  /*68c0*/  FMUL R11, R47.reuse, R14 ;  /* 0x0000000e2f0b7220 */ /* 0x040fe20000400000 */
[C---:B------:R-:W-:Y:S01]  /*68d0*/  FMUL R15, R47.reuse, R15 ;  /* 0x0000000f2f0f7220 */ /* 0x040fe20000400000 */
[C---:B------:R-:W-:Y:S01]  /*68e0*/  FMUL R12, R47.reuse, R16 ;  /* 0x000000102f0c7220 */ /* 0x040fe20000400000 */
[----:B------:R-:W-:Y:S01]  /*68f0*/  FMUL R13, R47, R17 ;  /* 0x000000112f0d7220 */ /* 0x000fe20000400000 */
[----:B------:R-:W-:Y:S01]  /*6900*/  FFMA R11, R49, R56, R11 ;  /* 0x00000038310b7223 */ /* 0x000fe2000000000b */
[----:B------:R-:W-:Y:S01]  /*6910*/  FMUL R14, R47, R18 ;  /* 0x000000122f0e7220 */ /* 0x000fe20000400000 */
[----:B------:R-:W-:Y:S01]  /*6920*/  FFMA R15, R49, R57, R15 ;  /* 0x00000039310f7223 */ /* 0x000fe2000000000f */
[--C-:B------:R-:W-:Y:S02]  /*6930*/  HADD2.F32 R62, -RZ, R68.reuse.H0_H0 ;  /* 0x20000044ff3e7230 */ /* 0x100fe40000004100 */
[----:B------:R-:W-:Y:S01]  /*6940*/  FMUL R19, R47, R19 ;  /* 0x000000132f137220 */ /* 0x000fe20000400000 */
[----:B------:R-:W-:Y:S01]  /*6950*/  F2FP.F16.F32.PACK_AB R7, R2, R0 ;  /* 0x000000000207723e */ /* 0x000fe200000000ff */
[----:B------:R-:W-:Y:S01]  /*6960*/  FFMA R12, R49, R58, R12 ;  /* 0x0000003a310c7223 */ /* 0x000fe2000000000c */
[----:B------:R-:W-:Y:S02]  /*6970*/  HADD2.F32 R63, -RZ, R68.H1_H1 ;  /* 0x30000044ff3f7230 */ /* 0x000fe40000004100 */
[----:B------:R-:W-:Y:S01]  /*6980*/  FMUL R16, R47, R20 ;  /* 0x000000142f107220 */ /* 0x000fe20000400000 */
[----:B------:R-:W-:Y:S01]  /*6990*/  FFMA R13, R49, R59, R13 ;  /* 0x0000003b310d7223 */ /* 0x000fe2000000000d */
[----:B------:R1:W-:Y:S01]  /*69a0*/  STS.128 [R99+UR8], R4 ;  /* 0x0000000463007988 */ /* 0x0003e20008000c08 */
[--C-:B---3--:R-:W-:Y:S02]  /*69b0*/  HADD2.F32 R64, -RZ, R69.reuse.H0_H0 ;  /* 0x20000045ff407230 */ /* 0x108fe40000004100 */
[----:B------:R-:W-:Y:S01]  /*69c0*/  FMUL R17, R47, R21 ;  /* 0x000000152f117220 */ /* 0x000fe20000400000 */
[----:B------:R-:W-:Y:S01]  /*69d0*/  FFMA R14, R49, R60, R14 ;  /* 0x0000003c310e7223 */ /* 0x000fe2000000000e */
[----:B------:R-:W-:Y:S02]  /*69e0*/  HADD2.F32 R65, -RZ, R69.H1_H1 ;  /* 0x30000045ff417230 */ /* 0x000fe40000004100 */
[----:B------:R-:W-:Y:S01]  /*69f0*/  FMUL R18, R47, R22 ;  /* 0x000000162f127220 */ /* 0x000fe20000400000 */
[----:B------:R-:W-:Y:S01]  /*6a00*/  FFMA R19, R49, R61, R19 ;  /* 0x0000003d31137223 */ /* 0x000fe20000000013 */
[----:B------:R-:W-:Y:S02]  /*6a10*/  HADD2.F32 R66, -RZ, R70.H0_H0 ;  /* 0x20000046ff427230 */ /* 0x000fe40000004100 */
[----:B------:R-:W-:Y:S01]  /*6a20*/  FMUL R23, R47, R23 ;  /* 0x000000172f177220 */ /* 0x000fe20000400000 */
[--C-:B------:R-:W-:Y:S02]  /*6a30*/  HADD2.F32 R74, -RZ, R78.reuse.H0_H0 ;  /* 0x2000004eff4a7230 */ /* 0x100fe40000004100 */
[----:B------:R-:W-:Y:S01]  /*6a40*/  FFMA R16, R49, R62, R16 ;  /* 0x0000003e31107223 */ /* 0x000fe20000000010 */
[----:B------:R-:W-:Y:S01]  /*6a50*/  HADD2.F32 R75, -RZ, R78.H1_H1 ;  /* 0x3000004eff4b7230 */ /* 0x000fe20000004100 */
[----:B------:R-:W-:Y:S01]  /*6a60*/  IADD3 R78, PT, PT, R99, UR8, RZ ;  /* 0x00000008634e7c10 */ /* 0x000fe2000fffe0ff */
[----:B------:R-:W-:Y:S02]  /*6a70*/  HADD2.F32 R67, -RZ, R70.H1_H1 ;  /* 0x30000046ff437230 */ /* 0x000fe40000004100 */
[----:B------:R-:W-:Y:S01]  /*6a80*/  FMUL R20, R47, R24 ;  /* 0x000000182f147220 */ /* 0x000fe20000400000 */
[----:B------:R-:W-:Y:S01]  /*6a90*/  FFMA R17, R49, R63, R17 ;  /* 0x0000003f31117223 */ /* 0x000fe20000000011 */
[--C-:B------:R-:W-:Y:S02]  /*6aa0*/  HADD2.F32 R68, -RZ, R71.reuse.H0_H0 ;  /* 0x20000047ff447230 */ /* 0x100fe40000004100 */
[----:B------:R-:W-:Y:S01]  /*6ab0*/  FMUL R21, R47, R25 ;  /* 0x000000192f157220 */ /* 0x000fe20000400000 */
[----:B------:R-:W-:Y:S01]  /*6ac0*/  FFMA R18, R49, R64, R18 ;  /* 0x0000004031127223 */ /* 0x000fe20000000012 */
[----:B------:R-:W-:Y:S02]  /*6ad0*/  HADD2.F32 R69, -RZ, R71.H1_H1 ;  /* 0x30000047ff457230 */ /* 0x000fe40000004100 */
[----:B------:R-:W-:Y:S01]  /*6ae0*/  FMUL R22, R47, R26 ;  /* 0x0000001a2f167220 */ /* 0x000fe20000400000 */
[----:B------:R-:W-:Y:S01]  /*6af0*/  F2FP.F16.F32.PACK_AB R8, R10, R3 ;  /* 0x000000030a08723e */ /* 0x000fe200000000ff */
[----:B------:R-:W-:Y:S01]  /*6b00*/  FFMA R23, R49, R65, R23 ;  /* 0x0000004131177223 */ /* 0x000fe20000000017 */
[----:B------:R-:W-:Y:S01]  /*6b10*/  F2FP.F16.F32.PACK_AB R9, R15, R11 ;  /* 0x0000000b0f09723e */ /* 0x000fe200000000ff */
[--C-:B------:R-:W-:Y:S02]  /*6b20*/  HADD2.F32 R70, -RZ, R76.reuse.H0_H0 ;  /* 0x2000004cff467230 */ /* 0x100fe40000004100 */
[----:B------:R-:W-:Y:S01]  /*6b30*/  FMUL R27, R47, R27 ;  /* 0x0000001b2f1b7220 */ /* 0x000fe20000400000 */
[----:B------:R-:W-:Y:S01]  /*6b40*/  IADD3 R106, PT, PT, R106, R78, RZ ;  /* 0x0000004e6a6a7210 */ /* 0x000fe20007ffe0ff */
[----:B------:R-:W-:Y:S01]  /*6b50*/  FFMA R20, R49, R66, R20 ;  /* 0x0000004231147223 */ /* 0x000fe20000000014 */
[----:B------:R-:W-:Y:S01]  /*6b60*/  F2FP.F16.F32.PACK_AB R10, R13, R12 ;  /* 0x0000000c0d0a723e */ /* 0x000fe200000000ff */
[----:B------:R-:W-:Y:S01]  /*6b70*/  HADD2.F32 R71, -RZ, R76.H1_H1 ;  /* 0x3000004cff477230 */ /* 0x000fe20000004100 */
[----:B------:R-:W-:Y:S01]  /*6b80*/  F2FP.F16.F32.PACK_AB R11, R19, R14 ;  /* 0x0000000e130b723e */ /* 0x000fe200000000ff */
[----:B------:R-:W-:Y:S01]  /*6b90*/  FMUL R24, R47, R28 ;  /* 0x0000001c2f187220 */ /* 0x000fe20000400000 */
[----:B------:R-:W-:Y:S01]  /*6ba0*/  FFMA R21, R49, R67, R21 ;  /* 0x0000004331157223 */ /* 0x000fe20000000015 */
[--C-:B------:R-:W-:Y:S02]  /*6bb0*/  HADD2.F32 R72, -RZ, R77.reuse.H0_H0 ;  /* 0x2000004dff487230 */ /* 0x100fe40000004100 */
[----:B------:R-:W-:Y:S01]  /*6bc0*/  FMUL R25, R47, R29 ;  /* 0x0000001d2f197220 */ /* 0x000fe20000400000 */
[----:B------:R1:W-:Y:S01]  /*6bd0*/  STS.128 [R106+0x10], R8 ;  /* 0x000010086a007388 */ /* 0x0003e20000000c00 */
[----:B------:R-:W-:Y:S01]  /*6be0*/  FFMA R22, R49, R68, R22 ;  /* 0x0000004431167223 */ /* 0x000fe20000000016 */
[----:B------:R-:W-:Y:S02]  /*6bf0*/  HADD2.F32 R73, -RZ, R77.H1_H1 ;  /* 0x3000004dff497230 */ /* 0x000fe40000004100 */
[----:B------:R-:W-:Y:S01]  /*6c00*/  FMUL R26, R47, R30 ;  /* 0x0000001e2f1a7220 */ /* 0x000fe20000400000 */
[----:B------:R-:W-:Y:S01]  /*6c10*/  FFMA R27, R49, R69, R27 ;  /* 0x00000045311b7223 */ /* 0x000fe2000000001b */
        /* <DEDUP_REMOVED lines=10> */
[----:B------:R-:W-:Y:S01]  /*6cc0*/  F2FP.F16.F32.PACK_AB R17, R23, R18 ;  /* 0x000000121711723e */ /* 0x000fe200000000ff */
[----:B------:R-:W-:Y:S01]  /*6cd0*/  FFMA R31, R49, R73, R31 ;  /* 0x00000049311f7223 */ /* 0x000fe2000000001f */
[----:B------:R-:W-:Y:S01]  /*6ce0*/  FMUL R35, R47, R35 ;  /* 0x000000232f237220 */ /* 0x000fe20000400000 */
[----:B------:R-:W-:Y:S01]  /*6cf0*/  IADD3 R105, PT, PT, R105, R78, RZ ;  /* 0x0000004e69697210 */ /* 0x000fe20007ffe0ff */
[----:B------:R-:W-:Y:S01]  /*6d00*/  FFMA R28, R49, R74, R28 ;  /* 0x0000004a311c7223 */ /* 0x000fe2000000001c */
[----:B------:R-:W-:Y:S01]  /*6d10*/  F2FP.F16.F32.PACK_AB R18, R21, R20 ;  /* 0x000000141512723e */ /* 0x000fe200000000ff */
[----:B------:R-:W-:Y:S01]  /*6d20*/  FFMA R29, R49, R75, R29 ;  /* 0x0000004b311d7223 */ /* 0x000fe2000000001d */
[----:B------:R-:W-:Y:S01]  /*6d30*/  F2FP.F16.F32.PACK_AB R19, R27, R22 ;  /* 0x000000161b13723e */ /* 0x000fe200000000ff */
[C---:B------:R-:W-:Y:S01]  /*6d40*/  FFMA R30, R49.reuse, R76, R30 ;  /* 0x0000004c311e7223 */ /* 0x040fe2000000001e */
[----:B------:R-:W-:Y:S01]  /*6d50*/  FFMA R35, R49, R77, R35 ;  /* 0x0000004d31237223 */ /* 0x000fe20000000023 */
[----:B------:R-:W-:Y:S02]  /*6d60*/  F2FP.F16.F32.PACK_AB R24, R25, R24 ;  /* 0x000000181918723e */ /* 0x000fe400000000ff */
[----:B------:R1:W-:Y:S01]  /*6d70*/  STS.128 [R105+0x20], R16 ;  /* 0x0000201069007388 */ /* 0x0003e20000000c00 */
[----:B------:R-:W-:Y:S02]  /*6d80*/  F2FP.F16.F32.PACK_AB R25, R31, R26 ;  /* 0x0000001a1f19723e */ /* 0x000fe400000000ff */
[----:B------:R-:W-:Y:S02]  /*6d90*/  F2FP.F16.F32.PACK_AB R26, R29, R28 ;  /* 0x0000001c1d1a723e */ /* 0x000fe400000000ff */
[----:B------:R-:W-:Y:S02]  /*6da0*/  F2FP.F16.F32.PACK_AB R27, R35, R30 ;  /* 0x0000001e231b723e */ /* 0x000fe400000000ff */
[----:B------:R-:W-:Y:S05]  /*6db0*/  IADD3 R0, PT, PT, R98, R106, RZ ;  /* 0x0000006a62007210 */ /* 0x000fea0007ffe0ff */
        /* <DEDUP_REMOVED lines=9> */
[----:B------:R-:W-:Y:S02]  /*6e50*/  UIADD3 UR10, UP0, UPT, UR54, 0x680, URZ ;  /* 0x00000680360a7890 */ /* 0x000fe4000ff1e0ff */
[----:B------:R-:W-:Y:S02]  /*6e60*/  UIADD3 UR5, UPT, UPT, UR41, 0x20, URZ ;  /* 0x0000002029057890 */ /* 0x000fe4000fffe0ff */
[----:B------:R-:W-:Y:S02]  /*6e70*/  UIADD3 UR4, UPT, UPT, UR48, 0x200, UR8 ;  /* 0x0000020030047890 */ /* 0x000fe4000fffe008 */
[----:B------:R-:W-:Y:S01]  /*6e80*/  UIADD3.X UR11, UPT, UPT, URZ, UR55, URZ, UP0, !UPT ;  /* 0x00000037ff0b7290 */ /* 0x000fe200087fe4ff */
[----:B------:R-:W-:Y:S01]  /*6e90*/  UMOV UR6, UR42 ;  /* 0x0000002a00067c82 */ /* 0x000fe20008000000 */
[----:B------:R-:W-:Y:S07]  /*6ea0*/  UMOV UR7, UR36 ;  /* 0x0000002400077c82 */ /* 0x000fee0008000000 */
[----:B------:R2:W-:Y:S02]  /*6eb0*/  UTMASTG.3D [UR4], [UR10] ;  /* 0x000000040a0073b5 */ /* 0x0005e40008010000 */
[----:B--2---:R0:W-:Y:S02]  /*6ec0*/  UTMACMDFLUSH ;  /* 0x00000000000079b7 */ /* 0x0041e40000000000 */
.L_x_105:
[----:B------:R-:W-:Y:S05]  /*6ed0*/  BSYNC.RECONVERGENT B0 ;  /* 0x0000000000007941 */ /* 0x000fea0003800200 */
.L_x_104:
[----:B------:R-:W-:Y:S01]  /*6ee0*/  UIADD3 UR43, UPT, UPT, UR43, 0x1, URZ ;  /* 0x000000012b2b7890 */ /* 0x000fe2000fffe0ff */
[----:B------:R-:W-:Y:S03]  /*6ef0*/  BSSY.RECONVERGENT B0, `(.L_x_106) ;  /* 0x0000008000007945 */ /* 0x000fe60003800200 */
[----:B------:R-:W-:Y:S04]  /*6f00*/  UISETP.NE.AND UP0, UPT, UR43, 0x3, UPT ;  /* 0x000000032b00788c */ /* 0x000fe8000bf05270 */
[----:B------:R-:W-:Y:S02]  /*6f10*/  UISETP.EQ.XOR UP1, UPT, UR40, 0x3, !UP0 ;  /* 0x000000032800788c */ /* 0x000fe4000c722a70 */
[----:B------:R-:W-:Y:S02]  /*6f20*/  USEL UR56, UR43, URZ, UP0 ;  /* 0x000000ff2b387287 */ /* 0x000fe40008000000 */
[----:B------:R-:W-:Y:S04]  /*6f30*/  USEL UR4, URZ, 0x1, !UP1 ;  /* 0x00000001ff047887 */ /* 0x000fe8000c800000 */
[----:B------:R-:W-:Y:S01]  /*6f40*/  ULOP3.LUT UR51, UR51, UR4, URZ, 0x3c, !UPT ;  /* 0x0000000433337292 */ /* 0x000fe2000f8e3cff */
[----:B------:R-:W-:Y:S11]  /*6f50*/  @P0 BRA `(.L_x_107) ;  /* 0x0000000000040947 */ /* 0x000ff60003800000 */
[----:B------:R-:W-:Y:S04]  /*6f60*/  DEPBAR.LE SB0, 0x1 ;  /* 0x000080400000791a */ /* 0x000fe80000000000 */
.L_x_107:
[----:B------:R-:W-:Y:S05]  /*6f70*/  BSYNC.RECONVERGENT B0 ;  /* 0x0000000000007941 */ /* 0x000fea0003800200 */
.L_x_106:
[----:B------:R-:W-:Y:S01]  /*6f80*/  BAR.SYNC.DEFER_BLOCKING 0x1, 0x80 ;  /* 0x0042000000007b1d */ /* 0x000fe20000010000 */
[----:B------:R-:W-:Y:S01]  /*6f90*/  UISETP.NE.AND UP0, UPT, UR50, -0x2, UPT ;  /* 0xfffffffe3200788c */ /* 0x000fe2000bf05270 */
[----:B------:R-:W-:Y:S08]  /*6fa0*/  IADD3 R45, PT, PT, R45, 0x1, RZ ;  /* 0x000000012d2d7810 */ /* 0x000ff00007ffe0ff */
[----:B------:R-:W-:Y:S05]  /*6fb0*/  BRA.U !UP0, `(.L_x_108) ;  /* 0x0000000108287547 */ /* 0x000fea000b800000 */
[----:B------:R-:W-:Y:S01]  /*6fc0*/  ISETP.NE.AND P0, PT, R104, RZ, PT ;  /* 0x000000ff6800720c */ /* 0x000fe20003f05270 */
[----:B------:R-:W-:Y:S01]  /*6fd0*/  IMAD.U32 R2, RZ, RZ, UR49 ;  /* 0x00000031ff027e24 */ /* 0x000fe2000f8e00ff */
[----:B------:R-:W-:Y:S01]  /*6fe0*/  UIADD3 UR49, UPT, UPT, UR49, 0x1, URZ ;  /* 0x0000000131317890 */ /* 0x000fe2000fffe0ff */
[----:B-1----:R-:W-:Y:S03]  /*6ff0*/  IMAD.U32 R0, RZ, RZ, UR37 ;  /* 0x00000025ff007e24 */ /* 0x002fe6000f8e00ff */
[----:B------:R-:W-:Y:S04]  /*7000*/  UISETP.NE.AND UP0, UPT, UR49, 0x3, UPT ;  /* 0x000000033100788c */ /* 0x000fe8000bf05270 */
[----:B------:R-:W-:Y:S03]  /*7010*/  USEL UR49, UR49, URZ, UP0 ;  /* 0x000000ff31317287 */ /* 0x000fe60008000000 */
[----:B------:R-:W-:Y:S05]  /*7020*/  @P0 LEA R2, R2, UR48, 0x3 ;  /* 0x0000003002020c11 */ /* 0x000fea000f8e18ff */
[----:B------:R-:W-:Y:S05]  /*7030*/  @P0 VIADD R2, R2, 0x48 ;  /* 0x0000004802020836 */ /* 0x000fea0000000000 */
[----:B------:R-:W-:Y:S04]  /*7040*/  @P0 PRMT R0, R0, 0x654, R2 ;  /* 0x0000065400000816 */ /* 0x000fe80000000002 */
[----:B------:R2:W-:Y:S03]  /*7050*/  @P0 SYNCS.ARRIVE.TRANS64.RED.A1T0 RZ, [R0+URZ], RZ ;  /* 0x000000ff00ff09a7 */ /* 0x0005e600081004ff */
.L_x_108:
[----:B------:R-:W-:Y:S01]  /*7060*/  ISETP.NE.AND P2, PT, R101, RZ, PT ;  /* 0x000000ff6500720c */ /* 0x000fe20003f45270 */
[----:B------:R-:W-:Y:S01]  /*7070*/  UIADD3 UR50, UPT, UPT, UR50, 0x2, URZ ;  /* 0x0000000232327890 */ /* 0x000fe2000fffe0ff */
[----:B------:R-:W-:Y:S01]  /*7080*/  ISETP.NE.AND P0, PT, R103, 0x2, PT ;  /* 0x000000026700780c */ /* 0x000fe20003f05270 */
[----:B------:R-:W-:Y:S01]  /*7090*/  IMAD.IADD R14, R43, 0x1, R86 ;  /* 0x000000012b0e7824 */ /* 0x000fe200078e0256 */
[----:B------:R-:W-:Y:S01]  /*70a0*/  ISETP.NE.AND P1, PT, R45, 0x4, PT ;  /* 0x000000042d00780c */ /* 0x000fe20003f25270 */
[----:B------:R-:W-:Y:S01]  /*70b0*/  IMAD.IADD R15, R44, 0x1, R87 ;  /* 0x000000012c0f7824 */ /* 0x000fe200078e0257 */
[----:B------:R-:W-:Y:S02]  /*70c0*/  SEL R2, RZ, 0x1, P0 ;  /* 0x00000001ff027807 */ /* 0x000fe40000000000 */
[----:B-12---:R-:W-:Y:S02]  /*70d0*/  SEL R0, RZ, 0x1, P1 ;  /* 0x00000001ff007807 */ /* 0x006fe40000800000 */
[----:B------:R-:W-:Y:S02]  /*70e0*/  LOP3.LUT R96, R96, R2, RZ, 0x3c, !PT ;  /* 0x0000000260607212 */ /* 0x000fe400078e3cff */
[----:B------:R-:W-:Y:S02]  /*70f0*/  LOP3.LUT R97, R97, R0, RZ, 0x3c, !PT ;  /* 0x0000000061617212 */ /* 0x000fe400078e3cff */
[----:B------:R-:W-:Y:S02]  /*7100*/  @P2 R2UR UR36, R95 ;  /* 0x000000005f2422ca */ /* 0x000fe400000e0000 */
[----:B------:R-:W-:Y:S02]  /*7110*/  SEL R103, R103, RZ, P0 ;  /* 0x000000ff67677207 */ /* 0x000fe40000000000 */
[----:B------:R-:W-:Y:S01]  /*7120*/  SEL R45, R45, RZ, P1 ;  /* 0x000000ff2d2d7207 */ /* 0x000fe20000800000 */
[----:B------:R-:W-:Y:S10]  /*7130*/  @P2 BRA `(.L_x_109) ;  /* 0xffffffd800042947 */ /* 0x000ff4000383ffff */
[----:B------:R-:W-:-:S09]  /*7140*/  UISETP.NE.AND UP0, UPT, UR53, URZ, UPT ;  /* 0x000000ff3500728c */ /* 0x000fd2000bf05270 */
[----:B------:R-:W-:Y:S05]  /*7150*/  BRA.U !UP0, `(.L_x_110) ;  /* 0x0000000108487547 */ /* 0x000fea000b800000 */
[----:B------:R-:W1:Y:S02]  /*7160*/  LDCU.64 UR4, c[0x0][0x890] ;  /* 0x00011200ff0477ac */ /* 0x000e640008000a00 */
[----:B-1----:R-:W-:-:S04]  /*7170*/  UISETP.NE.U32.AND UP0, UPT, UR4, URZ, UPT ;  /* 0x000000ff0400728c */ /* 0x002fc8000bf05070 */
[----:B------:R-:W-:-:S09]  /*7180*/  UISETP.NE.AND.EX UP0, UPT, UR5, URZ, UPT, UP0 ;  /* 0x000000ff0500728c */ /* 0x000fd2000bf05300 */
[----:B------:R-:W-:Y:S05]  /*7190*/  BRA.U UP0, `(.L_x_111) ;  /* 0x00000001000c7547 */ /* 0x000fea000b800000 */
[----:B------:R-:W-:-:S13]  /*71a0*/  FSETP.NEU.AND P0, PT, R49, RZ, PT ;  /* 0x000000ff3100720b */ /* 0x000fda0003f0d000 */
[----:B------:R-:W-:Y:S05]  /*71b0*/  @!P0 EXIT ;  /* 0x000000000000894d */ /* 0x000fea0003800000 */
[----:B------:R-:W-:Y:S05]  /*71c0*/  BRA `(.L_x_110) ;  /* 0x00000000002c7947 */ /* 0x000fea0003800000 */
.L_x_111:
[----:B------:R-:W-:Y:S01]  /*71d0*/  ISETP.NE.AND P0, PT, R102, RZ, PT ;  /* 0x000000ff6600720c */ /* 0x000fe20003f05270 */
[----:B------:R-:W-:-:S12]  /*71e0*/  BSSY.RECONVERGENT B0, `(.L_x_110) ;  /* 0x0000009000007945 */ /* 0x000fd80003800200 */
[----:B------:R-:W-:Y:S05]  /*71f0*/  @P0 BRA `(.L_x_112) ;  /* 0x0000000000140947 */ /* 0x000fea0003800000 */
[----:B------:R-:W1:Y:S02]  /*7200*/  LDCU.64 UR4, c[0x0][0x888] ;  /* 0x00011100ff0477ac */ /* 0x000e640008000a00 */
[----:B-1----:R-:W-:-:S04]  /*7210*/  ISETP.NE.U32.AND P0, PT, RZ, UR4, PT ;  /* 0x00000004ff007c0c */ /* 0x002fc8000bf05070 */
[----:B------:R-:W-:-:S13]  /*7220*/  ISETP.NE.AND.EX P0, PT, RZ, UR5, PT, P0 ;  /* 0x00000005ff007c0c */ /* 0x000fda000bf05300 */
[----:B------:R-:W-:Y:S05]  /*7230*/  @!P0 EXIT ;  /* 0x000000000000894d */ /* 0x000fea0003800000 */
[----:B------:R-:W-:Y:S05]  /*7240*/  BRA `(.L_x_113) ;  /* 0x0000000000087947 */ /* 0x000fea0003800000 */
.L_x_112:
[----:B------:R-:W-:-:S13]  /*7250*/  FSETP.NEU.AND P0, PT, R49, RZ, PT ;  /* 0x000000ff3100720b */ /* 0x000fda0003f0d000 */
[----:B------:R-:W-:Y:S05]  /*7260*/  @!P0 EXIT ;  /* 0x000000000000894d */ /* 0x000fea0003800000 */
.L_x_113:
[----:B------:R-:W-:Y:S05]  /*7270*/  BSYNC.RECONVERGENT B0 ;  /* 0x0000000000007941 */ /* 0x000fea0003800200 */
.L_x_110:
[----:B------:R-:W-:Y:S01]  /*7280*/  ULEA UR4, UR49, UR48, 0x3 ;  /* 0x0000003031047291 */ /* 0x000fe2000f8e18ff */
[----:B------:R-:W-:-:S04]  /*7290*/  DEPBAR.LE SB0, 0x0 ;  /* 0x000080000000791a */ /* 0x000fc80000000000 */
[----:B------:R-:W-:-:S04]  /*72a0*/  UIADD3 UR4, UPT, UPT, UR4, 0x48, URZ ;  /* 0x0000004804047890 */ /* 0x000fc8000fffe0ff */
[----:B------:R-:W-:-:S09]  /*72b0*/  UPRMT UR4, UR37, 0x654, UR4 ;  /* 0x0000065425047896 */ /* 0x000fd20008000004 */
[----:B------:R-:W-:Y:S01]  /*72c0*/  SYNCS.ARRIVE.TRANS64.RED.A1T0 RZ, [UR4], RZ ;  /* 0x000000ffffff79a7 */ /* 0x000fe20008100404 */
[----:B------:R-:W-:Y:S05]  /*72d0*/  EXIT ;  /* 0x000000000000794d */ /* 0x000fea0003800000 */
.L_x_19:
[----:B--2---:R2:W1:Y:S02]  /*72e0*/  SYNCS.PHASECHK.TRANS64.TRYWAIT P0, [R2+URZ+0xe0], R3 ;  /* 0x0000e003020075a7 */ /* 0x00446400080011ff */
[----:B-1----:R-:W-:Y:S05]  /*72f0*/  @!P0 NANOSLEEP.SYNCS 0x989680 ;  /* 0x009896800000895d */ /* 0x002fea0003900000 */
[----:B------:R-:W1:Y:S02]  /*7300*/  @!P0 SYNCS.PHASECHK.TRANS64 P0, [R2+URZ+0xe0], R3 ;  /* 0x0000e003020085a7 */ /* 0x000e6400080010ff */
[----:B-1----:R-:W-:Y:S05]  /*7310*/  @!P0 BRA `(.L_x_19) ;  /* 0xfffffffc00f08947 */ /* 0x002fea000383ffff */
[----:B------:R-:W-:Y:S05]  /*7320*/  BRA `(.L_x_114) ;  /* 0xffffffa0009c7947 */ /* 0x000fea000383ffff */
.L_x_22:
[----:B-1----:R-:W-:-:S07]  /*7330*/  MOV R2, UR33 ;  /* 0x0000002100027c02 */ /* 0x002fce0008000f00 */
.L_x_115:
[----:B-1----:R1:W2:Y:S02]  /*7340*/  SYNCS.PHASECHK.TRANS64.TRYWAIT P0, [R2+URZ+0x18], R4 ;  /* 0x00001804020075a7 */ /* 0x0022a400080011ff */
[----:B--2---:R-:W-:Y:S05]  /*7350*/  @!P0 NANOSLEEP.SYNCS 0x989680 ;  /* 0x009896800000895d */ /* 0x004fea0003900000 */
[----:B------:R-:W2:Y:S02]  /*7360*/  @!P0 SYNCS.PHASECHK.TRANS64 P0, [R2+URZ+0x18], R4 ;  /* 0x00001804020085a7 */ /* 0x000ea400080010ff */
[----:B--2---:R-:W-:Y:S05]  /*7370*/  @!P0 BRA `(.L_x_115) ;  /* 0xfffffffc00f08947 */ /* 0x004fea000383ffff */
[----:B------:R-:W-:Y:S05]  /*7380*/  BRA `(.L_x_21) ;  /* 0xffffffa000ec7947 */ /* 0x000fea000383ffff */
.L_x_28:
[----:B-1----:R-:W-:-:S07]  /*7390*/  MOV R2, UR17 ;  /* 0x0000001100027c02 */ /* 0x002fce0008000f00 */
.L_x_116:
[----:B-1----:R1:W2:Y:S02]  /*73a0*/  SYNCS.PHASECHK.TRANS64.TRYWAIT P0, [R2+URZ+0x18], R4 ;  /* 0x00001804020075a7 */ /* 0x0022a400080011ff */
[----:B--2---:R-:W-:Y:S05]  /*73b0*/  @!P0 NANOSLEEP.SYNCS 0x989680 ;  /* 0x009896800000895d */ /* 0x004fea0003900000 */
[----:B------:R-:W2:Y:S02]  /*73c0*/  @!P0 SYNCS.PHASECHK.TRANS64 P0, [R2+URZ+0x18], R4 ;  /* 0x00001804020085a7 */ /* 0x000ea400080010ff */
[----:B--2---:R-:W-:Y:S05]  /*73d0*/  @!P0 BRA `(.L_x_116) ;  /* 0xfffffffc00f08947 */ /* 0x004fea000383ffff */
[----:B------:R-:W-:Y:S05]  /*73e0*/  BRA `(.L_x_27) ;  /* 0xffffffa400947947 */ /* 0x000fea000383ffff */
.L_x_32:
[----:B-1----:R1:W2:Y:S02]  /*73f0*/  SYNCS.PHASECHK.TRANS64.TRYWAIT P0, [R2+URZ+0x70], R3 ;  /* 0x00007003020075a7 */ /* 0x0022a400080011ff */
[----:B--2---:R-:W-:Y:S05]  /*7400*/  @!P0 NANOSLEEP.SYNCS 0x989680 ;  /* 0x009896800000895d */ /* 0x004fea0003900000 */
[----:B------:R-:W2:Y:S02]  /*7410*/  @!P0 SYNCS.PHASECHK.TRANS64 P0, [R2+URZ+0x70], R3 ;  /* 0x00007003020085a7 */ /* 0x000ea400080010ff */
[----:B--2---:R-:W-:Y:S05]  /*7420*/  @!P0 BRA `(.L_x_32) ;  /* 0xfffffffc00f08947 */ /* 0x004fea000383ffff */
[----:B------:R-:W-:Y:S05]  /*7430*/  BRA `(.L_x_117) ;  /* 0xffffffa800247947 */ /* 0x000fea000383ffff */
.L_x_36:
[----:B----4-:R-:W-:-:S07]  /*7440*/  MOV R0, UR5 ;  /* 0x0000000500007c02 */ /* 0x010fce0008000f00 */
.L_x_118:
[----:B-1----:R1:W2:Y:S02]  /*7450*/  SYNCS.PHASECHK.TRANS64.TRYWAIT P0, [R0+URZ], R2 ;  /* 0x00000002000075a7 */ /* 0x0022a400080011ff */
[----:B--2---:R-:W-:Y:S05]  /*7460*/  @!P0 NANOSLEEP.SYNCS 0x989680 ;  /* 0x009896800000895d */ /* 0x004fea0003900000 */
[----:B------:R-:W2:Y:S02]  /*7470*/  @!P0 SYNCS.PHASECHK.TRANS64 P0, [R0+URZ], R2 ;  /* 0x00000002000085a7 */ /* 0x000ea400080010ff */
[----:B--2---:R-:W-:Y:S05]  /*7480*/  @!P0 BRA `(.L_x_118) ;  /* 0xfffffffc00f08947 */ /* 0x004fea000383ffff */
[----:B------:R-:W-:Y:S05]  /*7490*/  BRA `(.L_x_119) ;  /* 0xffffffac00947947 */ /* 0x000fea000383ffff */
.L_x_37:
[----:B----4-:R-:W-:-:S07]  /*74a0*/  MOV R0, UR5 ;  /* 0x0000000500007c02 */ /* 0x010fce0008000f00 */
.L_x_120:
[----:B-1----:R1:W2:Y:S02]  /*74b0*/  SYNCS.PHASECHK.TRANS64.TRYWAIT P0, [R0+URZ], R2 ;  /* 0x00000002000075a7 */ /* 0x0022a400080011ff */
[----:B--2---:R-:W-:Y:S05]  /*74c0*/  @!P0 NANOSLEEP.SYNCS 0x989680 ;  /* 0x009896800000895d */ /* 0x004fea0003900000 */
[----:B------:R-:W2:Y:S02]  /*74d0*/  @!P0 SYNCS.PHASECHK.TRANS64 P0, [R0+URZ], R2 ;  /* 0x00000002000085a7 */ /* 0x000ea400080010ff */
[----:B--2---:R-:W-:Y:S05]  /*74e0*/  @!P0 BRA `(.L_x_120) ;  /* 0xfffffffc00f08947 */ /* 0x004fea000383ffff */
[----:B------:R-:W-:Y:S05]  /*74f0*/  BRA `(.L_x_121) ;  /* 0xffffffac00a07947 */ /* 0x000fea000383ffff */
.L_x_40:
[----:B-1----:R1:W2:Y:S02]  /*7500*/  SYNCS.PHASECHK.TRANS64.TRYWAIT P0, [R0+URZ+0xd0], R4 ;  /* 0x0000d004000075a7 */ /* 0x0022a400080011ff */
[----:B--2---:R-:W-:Y:S05]  /*7510*/  @!P0 NANOSLEEP.SYNCS 0x989680 ;  /* 0x009896800000895d */ /* 0x004fea0003900000 */
[----:B------:R-:W2:Y:S02]  /*7520*/  @!P0 SYNCS.PHASECHK.TRANS64 P0, [R0+URZ+0xd0], R4 ;  /* 0x0000d004000085a7 */ /* 0x000ea400080010ff */
[----:B--2---:R-:W-:Y:S05]  /*7530*/  @!P0 BRA `(.L_x_40) ;  /* 0xfffffffc00f08947 */ /* 0x004fea000383ffff */
[----:B------:R-:W-:Y:S05]  /*7540*/  BRA `(.L_x_122) ;  /* 0xffffffac00fc7947 */ /* 0x000fea000383ffff */
.L_x_41:
[----:B------:R-:W-:-:S07]  /*7550*/  MOV R0, UR5 ;  /* 0x0000000500007c02 */ /* 0x000fce0008000f00 */
.L_x_123:
[----:B-1----:R1:W2:Y:S02]  /*7560*/  SYNCS.PHASECHK.TRANS64.TRYWAIT P0, [R0+URZ+0x80], R5 ;  /* 0x00008005000075a7 */ /* 0x0022a400080011ff */
[----:B--2---:R-:W-:Y:S05]  /*7570*/  @!P0 NANOSLEEP.SYNCS 0x989680 ;  /* 0x009896800000895d */ /* 0x004fea0003900000 */
[----:B------:R-:W2:Y:S02]  /*7580*/  @!P0 SYNCS.PHASECHK.TRANS64 P0, [R0+URZ+0x80], R5 ;  /* 0x00008005000085a7 */ /* 0x000ea400080010ff */
[----:B--2---:R-:W-:Y:S05]  /*7590*/  @!P0 BRA `(.L_x_123) ;  /* 0xfffffffc00f08947 */ /* 0x004fea000383ffff */
[----:B------:R-:W-:Y:S05]  /*75a0*/  BRA `(.L_x_124) ;  /* 0xffffffb0000c7947 */ /* 0x000fea000383ffff */
.L_x_42:
[----:B-1----:R1:W2:Y:S02]  /*75b0*/  SYNCS.PHASECHK.TRANS64.TRYWAIT P1, [R0+URZ+0x70], R4 ;  /* 0x00007004000075a7 */ /* 0x0022a400080211ff */
[----:B--2---:R-:W-:Y:S05]  /*75c0*/  @!P1 NANOSLEEP.SYNCS 0x989680 ;  /* 0x009896800000995d */ /* 0x004fea0003900000 */
[----:B------:R-:W2:Y:S02]  /*75d0*/  @!P1 SYNCS.PHASECHK.TRANS64 P1, [R0+URZ+0x70], R4 ;  /* 0x00007004000095a7 */ /* 0x000ea400080210ff */
[----:B--2---:R-:W-:Y:S05]  /*75e0*/  @!P1 BRA `(.L_x_42) ;  /* 0xfffffffc00f09947 */ /* 0x004fea000383ffff */
[----:B------:R-:W-:Y:S05]  /*75f0*/  BRA `(.L_x_125) ;  /* 0xffffffb0003c7947 */ /* 0x000fea000383ffff */
.L_x_45:
[----:B------:R-:W-:-:S07]  /*7600*/  MOV R0, UR5 ;  /* 0x0000000500007c02 */ /* 0x000fce0008000f00 */
.L_x_126:
[----:B-1----:R1:W2:Y:S02]  /*7610*/  SYNCS.PHASECHK.TRANS64.TRYWAIT P0, [R0+URZ+0x80], R2 ;  /* 0x00008002000075a7 */ /* 0x0022a400080011ff */
[----:B--2---:R-:W-:Y:S05]  /*7620*/  @!P0 NANOSLEEP.SYNCS 0x989680 ;  /* 0x009896800000895d */ /* 0x004fea0003900000 */
[----:B------:R-:W2:Y:S02]  /*7630*/  @!P0 SYNCS.PHASECHK.TRANS64 P0, [R0+URZ+0x80], R2 ;  /* 0x00008002000085a7 */ /* 0x000ea400080010ff */
[----:B--2---:R-:W-:Y:S05]  /*7640*/  @!P0 BRA `(.L_x_126) ;  /* 0xfffffffc00f08947 */ /* 0x004fea000383ffff */
[----:B------:R-:W-:Y:S05]  /*7650*/  BRA `(.L_x_44) ;  /* 0xffffffb000907947 */ /* 0x000fea000383ffff */
.L_x_52:
[----:B-1----:R1:W2:Y:S02]  /*7660*/  SYNCS.PHASECHK.TRANS64.TRYWAIT P1, [R0+URZ+0x70], R2 ;  /* 0x00007002000075a7 */ /* 0x0022a400080211ff */
[----:B--2---:R-:W-:Y:S05]  /*7670*/  @!P1 NANOSLEEP.SYNCS 0x989680 ;  /* 0x009896800000995d */ /* 0x004fea0003900000 */
[----:B------:R-:W2:Y:S02]  /*7680*/  @!P1 SYNCS.PHASECHK.TRANS64 P1, [R0+URZ+0x70], R2 ;  /* 0x00007002000095a7 */ /* 0x000ea400080210ff */
[----:B--2---:R-:W-:Y:S05]  /*7690*/  @!P1 BRA `(.L_x_52) ;  /* 0xfffffffc00f09947 */ /* 0x004fea000383ffff */
[----:B------:R-:W-:Y:S05]  /*76a0*/  BRA `(.L_x_127) ;  /* 0xffffffb400f07947 */ /* 0x000fea000383ffff */
.L_x_53:
[----:B------:R-:W-:-:S07]  /*76b0*/  MOV R2, UR8 ;  /* 0x0000000800027c02 */ /* 0x000fce0008000f00 */
.L_x_128:
[----:B-1----:R1:W2:Y:S02]  /*76c0*/  SYNCS.PHASECHK.TRANS64.TRYWAIT P0, [R2+URZ+0xb0], R0 ;  /* 0x0000b000020075a7 */ /* 0x0022a400080011ff */
[----:B--2---:R-:W-:Y:S05]  /*76d0*/  @!P0 NANOSLEEP.SYNCS 0x989680 ;  /* 0x009896800000895d */ /* 0x004fea0003900000 */
[----:B------:R-:W2:Y:S02]  /*76e0*/  @!P0 SYNCS.PHASECHK.TRANS64 P0, [R2+URZ+0xb0], R0 ;  /* 0x0000b000020085a7 */ /* 0x000ea400080010ff */
[----:B--2---:R-:W-:Y:S05]  /*76f0*/  @!P0 BRA `(.L_x_128) ;  /* 0xfffffffc00f08947 */ /* 0x004fea000383ffff */
[----:B------:R-:W-:Y:S05]  /*7700*/  BRA `(.L_x_129) ;  /* 0xffffffb800287947 */ /* 0x000fea000383ffff */
.L_x_56:
[----:B------:R-:W-:Y:S07]  /*7710*/  MOV R0, UR7 ;  /* 0x0000000700007c02 */ /* 0x000fee0008000f00 */
.L_x_130:
[----:B-1----:R1:W2:Y:S02]  /*7720*/  SYNCS.PHASECHK.TRANS64.TRYWAIT P0, [R0+URZ], R2 ;  /* 0x00000002000075a7 */ /* 0x0022a400080011ff */
[----:B--2---:R-:W-:Y:S05]  /*7730*/  @!P0 NANOSLEEP.SYNCS 0x989680 ;  /* 0x009896800000895d */ /* 0x004fea0003900000 */
[----:B------:R-:W2:Y:S02]  /*7740*/  @!P0 SYNCS.PHASECHK.TRANS64 P0, [R0+URZ], R2 ;  /* 0x00000002000085a7 */ /* 0x000ea400080010ff */
[----:B--2---:R-:W-:Y:S05]  /*7750*/  @!P0 BRA `(.L_x_130) ;  /* 0xfffffffc00f08947 */ /* 0x004fea000383ffff */
[----:B------:R-:W-:Y:S05]  /*7760*/  BRA `(.L_x_55) ;  /* 0xffffffb800447947 */ /* 0x000fea000383ffff */
.L_x_59:
[----:B------:R-:W-:-:S07]  /*7770*/  MOV R0, UR5 ;  /* 0x0000000500007c02 */ /* 0x000fce0008000f00 */
.L_x_131:
[----:B--2---:R2:W3:Y:S02]  /*7780*/  SYNCS.PHASECHK.TRANS64.TRYWAIT P0, [R0+URZ], R2 ;  /* 0x00000002000075a7 */ /* 0x0044e400080011ff */
[----:B---3--:R-:W-:Y:S05]  /*7790*/  @!P0 NANOSLEEP.SYNCS 0x989680 ;  /* 0x009896800000895d */ /* 0x008fea0003900000 */
[----:B------:R-:W3:Y:S02]  /*77a0*/  @!P0 SYNCS.PHASECHK.TRANS64 P0, [R0+URZ], R2 ;  /* 0x00000002000085a7 */ /* 0x000ee400080010ff */
[----:B---3--:R-:W-:Y:S05]  /*77b0*/  @!P0 BRA `(.L_x_131) ;  /* 0xfffffffc00f08947 */ /* 0x008fea000383ffff */
[----:B------:R-:W-:Y:S05]  /*77c0*/  BRA `(.L_x_132) ;  /* 0xffffffb800f87947 */ /* 0x000fea000383ffff */
.L_x_60:
[----:B------:R-:W-:-:S07]  /*77d0*/  MOV R0, UR5 ;  /* 0x0000000500007c02 */ /* 0x000fce0008000f00 */
.L_x_133:
[----:B-1----:R1:W2:Y:S02]  /*77e0*/  SYNCS.PHASECHK.TRANS64.TRYWAIT P0, [R0+URZ], R3 ;  /* 0x00000003000075a7 */ /* 0x0022a400080011ff */
[----:B--2---:R-:W-:Y:S05]  /*77f0*/  @!P0 NANOSLEEP.SYNCS 0x989680 ;  /* 0x009896800000895d */ /* 0x004fea0003900000 */
[----:B------:R-:W2:Y:S02]  /*7800*/  @!P0 SYNCS.PHASECHK.TRANS64 P0, [R0+URZ], R3 ;  /* 0x00000003000085a7 */ /* 0x000ea400080010ff */
[----:B--2---:R-:W-:Y:S05]  /*7810*/  @!P0 BRA `(.L_x_133) ;  /* 0xfffffffc00f08947 */ /* 0x004fea000383ffff */
[----:B------:R-:W-:Y:S05]  /*7820*/  BRA `(.L_x_134) ;  /* 0xffffffbc00047947 */ /* 0x000fea000383ffff */
.L_x_61:
[----:B------:R-:W-:-:S07]  /*7830*/  MOV R0, UR5 ;  /* 0x0000000500007c02 */ /* 0x000fce0008000f00 */
.L_x_135:
[----:B-1----:R1:W2:Y:S02]  /*7840*/  SYNCS.PHASECHK.TRANS64.TRYWAIT P0, [R0+URZ], R3 ;  /* 0x00000003000075a7 */ /* 0x0022a400080011ff */
[----:B--2---:R-:W-:Y:S05]  /*7850*/  @!P0 NANOSLEEP.SYNCS 0x989680 ;  /* 0x009896800000895d */ /* 0x004fea0003900000 */
[----:B------:R-:W2:Y:S02]  /*7860*/  @!P0 SYNCS.PHASECHK.TRANS64 P0, [R0+URZ], R3 ;  /* 0x00000003000085a7 */ /* 0x000ea400080010ff */
[----:B--2---:R-:W-:Y:S05]  /*7870*/  @!P0 BRA `(.L_x_135) ;  /* 0xfffffffc00f08947 */ /* 0x004fea000383ffff */
[----:B------:R-:W-:Y:S05]  /*7880*/  BRA `(.L_x_136) ;  /* 0xffffffbc00107947 */ /* 0x000fea000383ffff */
.L_x_62:
[----:B-1----:R-:W-:-:S07]  /*7890*/  MOV R0, UR7 ;  /* 0x0000000700007c02 */ /* 0x002fce0008000f00 */
.L_x_137:
[----:B-1----:R1:W2:Y:S02]  /*78a0*/  SYNCS.PHASECHK.TRANS64.TRYWAIT P0, [R0+URZ], R2 ;  /* 0x00000002000075a7 */ /* 0x0022a400080011ff */
[----:B--2---:R-:W-:Y:S05]  /*78b0*/  @!P0 NANOSLEEP.SYNCS 0x989680 ;  /* 0x009896800000895d */ /* 0x004fea0003900000 */
[----:B------:R-:W2:Y:S02]  /*78c0*/  @!P0 SYNCS.PHASECHK.TRANS64 P0, [R0+URZ], R2 ;  /* 0x00000002000085a7 */ /* 0x000ea400080010ff */
[----:B--2---:R-:W-:Y:S05]  /*78d0*/  @!P0 BRA `(.L_x_137) ;  /* 0xfffffffc00f08947 */ /* 0x004fea000383ffff */
[----:B------:R-:W-:Y:S05]  /*78e0*/  BRA `(.L_x_138) ;  /* 0xffffffbc001c7947 */ /* 0x000fea000383ffff */
.L_x_67:
[----:B--2---:R2:W3:Y:S02]  /*78f0*/  SYNCS.PHASECHK.TRANS64.TRYWAIT P0, [R0+URZ+0x70], R2 ;  /* 0x00007002000075a7 */ /* 0x0044e400080011ff */
[----:B---3--:R-:W-:Y:S05]  /*7900*/  @!P0 NANOSLEEP.SYNCS 0x989680 ;  /* 0x009896800000895d */ /* 0x008fea0003900000 */
[----:B------:R-:W3:Y:S02]  /*7910*/  @!P0 SYNCS.PHASECHK.TRANS64 P0, [R0+URZ+0x70], R2 ;  /* 0x00007002000085a7 */ /* 0x000ee400080010ff */
[----:B---3--:R-:W-:Y:S05]  /*7920*/  @!P0 BRA `(.L_x_67) ;  /* 0xfffffffc00f08947 */ /* 0x008fea000383ffff */
[----:B------:R-:W-:Y:S05]  /*7930*/  BRA `(.L_x_139) ;  /* 0xffffffc000187947 */ /* 0x000fea000383ffff */
.L_x_70:
[----:B------:R-:W-:Y:S07]  /*7940*/  MOV R0, UR7 ;  /* 0x0000000700007c02 */ /* 0x000fee0008000f00 */
.L_x_140:
[----:B--2---:R2:W3:Y:S02]  /*7950*/  SYNCS.PHASECHK.TRANS64.TRYWAIT P0, [R0+URZ+0x68], R2 ;  /* 0x00006802000075a7 */ /* 0x0044e400080011ff */
[----:B---3--:R-:W-:Y:S05]  /*7960*/  @!P0 NANOSLEEP.SYNCS 0x989680 ;  /* 0x009896800000895d */ /* 0x008fea0003900000 */
[----:B------:R-:W3:Y:S02]  /*7970*/  @!P0 SYNCS.PHASECHK.TRANS64 P0, [R0+URZ+0x68], R2 ;  /* 0x00006802000085a7 */ /* 0x000ee400080010ff */
[----:B---3--:R-:W-:Y:S05]  /*7980*/  @!P0 BRA `(.L_x_140) ;  /* 0xfffffffc00f08947 */ /* 0x008fea000383ffff */
[----:B------:R-:W-:Y:S05]  /*7990*/  BRA `(.L_x_69) ;  /* 0xffffffc000f87947 */ /* 0x000fea000383ffff */
.L_x_73:
[----:B------:R-:W-:Y:S07]  /*79a0*/  MOV R0, UR15 ;  /* 0x0000000f00007c02 */ /* 0x000fee0008000f00 */
.L_x_141:
[----:B-1----:R1:W2:Y:S02]  /*79b0*/  SYNCS.PHASECHK.TRANS64.TRYWAIT P0, [R0+URZ+0x48], R9 ;  /* 0x00004809000075a7 */ /* 0x0022a400080011ff */
[----:B--2---:R-:W-:Y:S05]  /*79c0*/  @!P0 NANOSLEEP.SYNCS 0x989680 ;  /* 0x009896800000895d */ /* 0x004fea0003900000 */
[----:B------:R-:W2:Y:S02]  /*79d0*/  @!P0 SYNCS.PHASECHK.TRANS64 P0, [R0+URZ+0x48], R9 ;  /* 0x00004809000085a7 */ /* 0x000ea400080010ff */
[----:B--2---:R-:W-:Y:S05]  /*79e0*/  @!P0 BRA `(.L_x_141) ;  /* 0xfffffffc00f08947 */ /* 0x004fea000383ffff */
[----:B------:R-:W-:Y:S05]  /*79f0*/  BRA `(.L_x_142) ;  /* 0xffffffc400707947 */ /* 0x000fea000383ffff */
.L_x_74:
[----:B------:R-:W-:Y:S07]  /*7a00*/  MOV R0, UR13 ;  /* 0x0000000d00007c02 */ /* 0x000fee0008000f00 */
.L_x_143:
[----:B-1----:R1:W2:Y:S02]  /*7a10*/  SYNCS.PHASECHK.TRANS64.TRYWAIT P0, [R0+URZ+0x48], R14 ;  /* 0x0000480e000075a7 */ /* 0x0022a400080011ff */
[----:B--2---:R-:W-:Y:S05]  /*7a20*/  @!P0 NANOSLEEP.SYNCS 0x989680 ;  /* 0x009896800000895d */ /* 0x004fea0003900000 */
[----:B------:R-:W2:Y:S02]  /*7a30*/  @!P0 SYNCS.PHASECHK.TRANS64 P0, [R0+URZ+0x48], R14 ;  /* 0x0000480e000085a7 */ /* 0x000ea400080010ff */
[----:B--2---:R-:W-:Y:S05]  /*7a40*/  @!P0 BRA `(.L_x_143) ;  /* 0xfffffffc00f08947 */ /* 0x004fea000383ffff */
[----:B------:R-:W-:Y:S05]  /*7a50*/  BRA `(.L_x_144) ;  /* 0xffffffc800107947 */ /* 0x000fea000383ffff */
.L_x_76:
[----:B------:R-:W-:-:S07]  /*7a60*/  MOV R0, UR4 ;  /* 0x0000000400007c02 */ /* 0x000fce0008000f00 */
.L_x_145:
[----:B-1----:R1:W3:Y:S02]  /*7a70*/  SYNCS.PHASECHK.TRANS64.TRYWAIT P0, [R0+URZ], R2 ;  /* 0x00000002000075a7 */ /* 0x0022e400080011ff */
[----:B---3--:R-:W-:Y:S05]  /*7a80*/  @!P0 NANOSLEEP.SYNCS 0x989680 ;  /* 0x009896800000895d */ /* 0x008fea0003900000 */
[----:B------:R-:W3:Y:S02]  /*7a90*/  @!P0 SYNCS.PHASECHK.TRANS64 P0, [R0+URZ], R2 ;  /* 0x00000002000085a7 */ /* 0x000ee400080010ff */
[----:B---3--:R-:W-:Y:S05]  /*7aa0*/  @!P0 BRA `(.L_x_145) ;  /* 0xfffffffc00f08947 */ /* 0x008fea000383ffff */
[----:B------:R-:W-:Y:S05]  /*7ab0*/  BRA `(.L_x_146) ;  /* 0xffffffc8009c7947 */ /* 0x000fea000383ffff */
.L_x_77:
[----:B------:R-:W-:-:S07]  /*7ac0*/  MOV R0, UR4 ;  /* 0x0000000400007c02 */ /* 0x000fce0008000f00 */
.L_x_147:
[----:B-1----:R1:W3:Y:S02]  /*7ad0*/  SYNCS.PHASECHK.TRANS64.TRYWAIT P0, [R0+URZ], R2 ;  /* 0x00000002000075a7 */ /* 0x0022e400080011ff */
[----:B---3--:R-:W-:Y:S05]  /*7ae0*/  @!P0 NANOSLEEP.SYNCS 0x989680 ;  /* 0x009896800000895d */ /* 0x008fea0003900000 */
[----:B------:R-:W3:Y:S02]  /*7af0*/  @!P0 SYNCS.PHASECHK.TRANS64 P0, [R0+URZ], R2 ;  /* 0x00000002000085a7 */ /* 0x000ee400080010ff */
[----:B---3--:R-:W-:Y:S05]  /*7b00*/  @!P0 BRA `(.L_x_147) ;  /* 0xfffffffc00f08947 */ /* 0x008fea000383ffff */
[----:B------:R-:W-:Y:S05]  /*7b10*/  BRA `(.L_x_148) ;  /* 0xffffffc800a87947 */ /* 0x000fea000383ffff */
.L_x_79:
[----:B--2---:R2:W4:Y:S02]  /*7b20*/  SYNCS.PHASECHK.TRANS64.TRYWAIT P0, [R0+URZ+0x70], R2 ;  /* 0x00007002000075a7 */ /* 0x00452400080011ff */
[----:B----4-:R-:W-:Y:S05]  /*7b30*/  @!P0 NANOSLEEP.SYNCS 0x989680 ;  /* 0x009896800000895d */ /* 0x010fea0003900000 */
[----:B------:R-:W4:Y:S02]  /*7b40*/  @!P0 SYNCS.PHASECHK.TRANS64 P0, [R0+URZ+0x70], R2 ;  /* 0x00007002000085a7 */ /* 0x000f2400080010ff */
[----:B----4-:R-:W-:Y:S05]  /*7b50*/  @!P0 BRA `(.L_x_79) ;  /* 0xfffffffc00f08947 */ /* 0x010fea000383ffff */
[----:B------:R-:W-:Y:S05]  /*7b60*/  BRA `(.L_x_149) ;  /* 0xffffffcc008c7947 */ /* 0x000fea000383ffff */
.L_x_89:
[----:B-1----:R1:W3:Y:S02]  /*7b70*/  SYNCS.PHASECHK.TRANS64.TRYWAIT P1, [R0+URZ+0x30], R3 ;  /* 0x00003003000075a7 */ /* 0x0022e400080211ff */
[----:B---3--:R-:W-:Y:S05]  /*7b80*/  @!P1 NANOSLEEP.SYNCS 0x989680 ;  /* 0x009896800000995d */ /* 0x008fea0003900000 */
[----:B------:R-:W3:Y:S02]  /*7b90*/  @!P1 SYNCS.PHASECHK.TRANS64 P1, [R0+URZ+0x30], R3 ;  /* 0x00003003000095a7 */ /* 0x000ee400080210ff */
[----:B---3--:R-:W-:Y:S05]  /*7ba0*/  @!P1 BRA `(.L_x_89) ;  /* 0xfffffffc00f09947 */ /* 0x008fea000383ffff */
[----:B------:R-:W-:Y:S05]  /*7bb0*/  BRA `(.L_x_88) ;  /* 0xffffffd800bc7947 */ /* 0x000fea000383ffff */
.L_x_91:
[----:B-1----:R1:W4:Y:S02]  /*7bc0*/  SYNCS.PHASECHK.TRANS64.TRYWAIT P0, [R73+URZ+0x90], R2 ;  /* 0x00009002490075a7 */ /* 0x00232400080011ff */
[----:B----4-:R-:W-:Y:S05]  /*7bd0*/  @!P0 NANOSLEEP.SYNCS 0x989680 ;  /* 0x009896800000895d */ /* 0x010fea0003900000 */
[----:B------:R-:W4:Y:S02]  /*7be0*/  @!P0 SYNCS.PHASECHK.TRANS64 P0, [R73+URZ+0x90], R2 ;  /* 0x00009002490085a7 */ /* 0x000f2400080010ff */
[----:B----4-:R-:W-:Y:S05]  /*7bf0*/  @!P0 BRA `(.L_x_91) ;  /* 0xfffffffc00f08947 */ /* 0x010fea000383ffff */
[----:B------:R-:W-:Y:S05]  /*7c00*/  BRA `(.L_x_90) ;  /* 0xffffffd800f47947 */ /* 0x000fea000383ffff */
.L_x_102:
[----:B--2---:R2:W4:Y:S02]  /*7c10*/  SYNCS.PHASECHK.TRANS64.TRYWAIT P0, [R2+URZ+0x30], R107 ;  /* 0x0000306b020075a7 */ /* 0x00452400080011ff */
[----:B----4-:R-:W-:Y:S05]  /*7c20*/  @!P0 NANOSLEEP.SYNCS 0x989680 ;  /* 0x009896800000895d */ /* 0x010fea0003900000 */
[----:B------:R-:W4:Y:S02]  /*7c30*/  @!P0 SYNCS.PHASECHK.TRANS64 P0, [R2+URZ+0x30], R107 ;  /* 0x0000306b020085a7 */ /* 0x000f2400080010ff */
[----:B----4-:R-:W-:Y:S05]  /*7c40*/  @!P0 BRA `(.L_x_102) ;  /* 0xfffffffc00f08947 */ /* 0x010fea000383ffff */
[----:B------:R-:W-:Y:S05]  /*7c50*/  BRA `(.L_x_101) ;  /* 0xffffffe400dc7947 */ /* 0x000fea000383ffff */
        .weak           $__internal_0_$__cuda_sm10x_tcgen05_guardrail_trap_col_being_dealloced_not_returned_by_alloc
        .type           $__internal_0_$__cuda_sm10x_tcgen05_guardrail_trap_col_being_dealloced_not_returned_by_alloc,@function
        .size           $__internal_0_$__cuda_sm10x_tcgen05_guardrail_trap_col_being_dealloced_not_returned_by_alloc,($__internal_1_$__cuda_sm10x_tcgen05_guardrail_trap_phase_invalid_during_alloc - $__internal_0_$__cuda_sm10x_tcgen05_guardrail_trap_col_being_dealloced_not_returned_by_alloc)
$__internal_0_$__cuda_sm10x_tcgen05_guardrail_trap_col_being_dealloced_not_returned_by_alloc:
[----:B------:R-:W-:Y:S05]  /*7c60*/  BPT.TRAP 0x1 ;  /* 0x000000040000795c */ /* 0x000fea0000300000 */
[----:B------:R-:W-:-:S04]  /*7c70*/  HFMA2 R3, -RZ, RZ, 0, 0 ;  /* 0x00000000ff037431 */ /* 0x000fc800000001ff */
[----:B------:R-:W-:Y:S05]  /*7c80*/  RET.REL.NODEC R2 `(_ZN7cutlass13device_kernelINS_4gemm6kernel13GemmUniversalIN4cute5tupleIJiiiiEEENS1_10collective13CollectiveMmaINS1_35MainloopSm100TmaUmmaWarpSpecializedILi3ELi2ELi4ENS5_IJNS4_1CILi1EEESB_SB_EEEEENS5_IJNSA_ILi128EEENSA_ILi64EEENSA_ILi32EEEEEENS_6half_tENS5_IJlSB_lEEESI_SJ_NS4_8TiledMMAINS4_8MMA_AtomIJNS4_20SM100_MMA_F16BF16_SSISI_SI_fLi128ELi64ELNS4_4UMMA5MajorE0ELSO_0ELNSN_7ScaleInE0ELSP_0EEEEEENS4_6LayoutISC_NS5_IJNSA_ILi0EEEST_ST_EEEEENS5_IJNS4_10UnderscoreESW_SW_EEEEENS4_13SM90_TMA_LOADENS4_14ComposedLayoutINS4_7SwizzleILi2ELi4ELi3EEENS4_18smem_ptr_flag_bitsILi16EEENSS_INS5_IJNSA_ILi8EEESG_EEENS5_IJSG_SB_EEEEEEEvNS4_8identityESZ_S19_vS1A_EENS_8epilogue10collective18CollectiveEpilogueINS1C_23Sm100TmaWarpSpecializedILi3ELi2ELi32ELb1ELb0EEEJSH_NS5_IJNSS_ISE_SB_EENSS_ISG_SB_EEEEESI_SJ_SI_SJ_NS1C_6fusion15FusionCallbacksIS1G_NS1K_17LinearCombinationISI_fSI_fLNS_15FloatRoundStyleE2EEESH_S1J_JEEENS4_5SM1004TMEM4LOAD26SM100_TMEM_LOAD_32dp32b32xESZ_S19_NS4_39AutoVectorizingCopyWithAssumedAlignmentILi128EEENS4_14SM90_TMA_STOREES19_S1V_S1V_EEEvvEEEEvNT_6ParamsE) ;  /* 0xffffff8002dc7950 */ /* 0x000fea0003c3ffff */
        .weak           $__internal_1_$__cuda_sm10x_tcgen05_guardrail_trap_phase_invalid_during_alloc
        .type           $__internal_1_$__cuda_sm10x_tcgen05_guardrail_trap_phase_invalid_during_alloc,@function
        .size           $__internal_1_$__cuda_sm10x_tcgen05_guardrail_trap_phase_invalid_during_alloc,($__internal_2_$__cuda_sm10x_tcgen05_guardrail_trap_unallocated_columns_being_dealloced - $__internal_1_$__cuda_sm10x_tcgen05_guardrail_trap_phase_invalid_during_alloc)
$__internal_1_$__cuda_sm10x_tcgen05_guardrail_trap_phase_invalid_during_alloc:
[----:B------:R-:W-:Y:S05]  /*7c90*/  BPT.TRAP 0x1 ;  /* 0x000000040000795c */ /* 0x000fea0000300000 */
[----:B------:R-:W-:-:S04]  /*7ca0*/  MOV R3, 0x0 ;  /* 0x0000000000037802 */ /* 0x000fc80000000f00 */
[----:B------:R-:W-:Y:S05]  /*7cb0*/  RET.REL.NODEC R2 `(_ZN7cutlass13device_kernelINS_4gemm6kernel13GemmUniversalIN4cute5tupleIJiiiiEEENS1_10collective13CollectiveMmaINS1_35MainloopSm100TmaUmmaWarpSpecializedILi3ELi2ELi4ENS5_IJNS4_1CILi1EEESB_SB_EEEEENS5_IJNSA_ILi128EEENSA_ILi64EEENSA_ILi32EEEEEENS_6half_tENS5_IJlSB_lEEESI_SJ_NS4_8TiledMMAINS4_8MMA_AtomIJNS4_20SM100_MMA_F16BF16_SSISI_SI_fLi128ELi64ELNS4_4UMMA5MajorE0ELSO_0ELNSN_7ScaleInE0ELSP_0EEEEEENS4_6LayoutISC_NS5_IJNSA_ILi0EEEST_ST_EEEEENS5_IJNS4_10UnderscoreESW_SW_EEEEENS4_13SM90_TMA_LOADENS4_14ComposedLayoutINS4_7SwizzleILi2ELi4ELi3EEENS4_18smem_ptr_flag_bitsILi16EEENSS_INS5_IJNSA_ILi8EEESG_EEENS5_IJSG_SB_EEEEEEEvNS4_8identityESZ_S19_vS1A_EENS_8epilogue10collective18CollectiveEpilogueINS1C_23Sm100TmaWarpSpecializedILi3ELi2ELi32ELb1ELb0EEEJSH_NS5_IJNSS_ISE_SB_EENSS_ISG_SB_EEEEESI_SJ_SI_SJ_NS1C_6fusion15FusionCallbacksIS1G_NS1K_17LinearCombinationISI_fSI_fLNS_15FloatRoundStyleE2EEESH_S1J_JEEENS4_5SM1004TMEM4LOAD26SM100_TMEM_LOAD_32dp32b32xESZ_S19_NS4_39AutoVectorizingCopyWithAssumedAlignmentILi128EEENS4_14SM90_TMA_STOREES19_S1V_S1V_EEEvvEEEEvNT_6ParamsE) ;  /* 0xffffff8002d07950 */ /* 0x000fea0003c3ffff */
        .weak           $__internal_2_$__cuda_sm10x_tcgen05_guardrail_trap_unallocated_columns_being_dealloced
        .type           $__internal_2_$__cuda_sm10x_tcgen05_guardrail_trap_unallocated_columns_being_dealloced,@function
        .size           $__internal_2_$__cuda_sm10x_tcgen05_guardrail_trap_unallocated_columns_being_dealloced,(.L_x_151 - $__internal_2_$__cuda_sm10x_tcgen05_guardrail_trap_unallocated_columns_being_dealloced)
$__internal_2_$__cuda_sm10x_tcgen05_guardrail_trap_unallocated_columns_being_dealloced:
[----:B------:R-:W-:Y:S05]  /*7cc0*/  BPT.TRAP 0x1 ;  /* 0x000000040000795c */ /* 0x000fea0000300000 */
[----:B------:R-:W-:-:S04]  /*7cd0*/  HFMA2 R3, -RZ, RZ, 0, 0 ;  /* 0x00000000ff037431 */ /* 0x000fc800000001ff */
[----:B------:R-:W-:Y:S05]  /*7ce0*/  RET.REL.NODEC R2 `(_ZN7cutlass13device_kernelINS_4gemm6kernel13GemmUniversalIN4cute5tupleIJiiiiEEENS1_10collective13CollectiveMmaINS1_35MainloopSm100TmaUmmaWarpSpecializedILi3ELi2ELi4ENS5_IJNS4_1CILi1EEESB_SB_EEEEENS5_IJNSA_ILi128EEENSA_ILi64EEENSA_ILi32EEEEEENS_6half_tENS5_IJlSB_lEEESI_SJ_NS4_8TiledMMAINS4_8MMA_AtomIJNS4_20SM100_MMA_F16BF16_SSISI_SI_fLi128ELi64ELNS4_4UMMA5MajorE0ELSO_0ELNSN_7ScaleInE0ELSP_0EEEEEENS4_6LayoutISC_NS5_IJNSA_ILi0EEEST_ST_EEEEENS5_IJNS4_10UnderscoreESW_SW_EEEEENS4_13SM90_TMA_LOADENS4_14ComposedLayoutINS4_7SwizzleILi2ELi4ELi3EEENS4_18smem_ptr_flag_bitsILi16EEENSS_INS5_IJNSA_ILi8EEESG_EEENS5_IJSG_SB_EEEEEEEvNS4_8identityESZ_S19_vS1A_EENS_8epilogue10collective18CollectiveEpilogueINS1C_23Sm100TmaWarpSpecializedILi3ELi2ELi32ELb1ELb0EEEJSH_NS5_IJNSS_ISE_SB_EENSS_ISG_SB_EEEEESI_SJ_SI_SJ_NS1C_6fusion15FusionCallbacksIS1G_NS1K_17LinearCombinationISI_fSI_fLNS_15FloatRoundStyleE2EEESH_S1J_JEEENS4_5SM1004TMEM4LOAD26SM100_TMEM_LOAD_32dp32b32xESZ_S19_NS4_39AutoVectorizingCopyWithAssumedAlignmentILi128EEENS4_14SM90_TMA_STOREES19_S1V_S1V_EEEvvEEEEvNT_6ParamsE) ;  /* 0xffffff8002c47950 */ /* 0x000fea0003c3ffff */
.L_x_150:
[----:B------:R-:W-:-:S00]  /*7cf0*/  BRA `(.L_x_150) ;  /* 0xfffffffc00fc7947 */ /* 0x000fc0000383ffff */
[----:B------:R-:W-:-:S00]  /*7d00*/  NOP ;  /* 0x0000000000007918 */ /* 0x000fc00000000000 */
[----:B------:R-:W-:-:S00]  /*7d10*/  NOP ;  /* 0x0000000000007918 */ /* 0x000fc00000000000 */
[----:B------:R-:W-:-:S00]  /*7d20*/  NOP ;  /* 0x0000000000007918 */ /* 0x000fc00000000000 */
[----:B------:R-:W-:-:S00]  /*7d30*/  NOP ;  /* 0x0000000000007918 */ /* 0x000fc00000000000 */
[----:B------:R-:W-:-:S00]  /*7d40*/  NOP ;  /* 0x0000000000007918 */ /* 0x000fc00000000000 */
[----:B------:R-:W-:-:S00]  /*7d50*/  NOP ;  /* 0x0000000000007918 */ /* 0x000fc00000000000 */
[----:B------:R-:W-:-:S00]  /*7d60*/  NOP ;  /* 0x0000000000007918 */ /* 0x000fc00000000000 */
[----:B------:R-:W-:-:S00]  /*7d70*/  NOP ;  /* 0x0000000000007918 */ /* 0x000fc00000000000 */
.L_x_151:


//--------------------- .nv.global.init           --------------------------
	.section	.nv.global.init,"aw",@progbits
.nv.global.init:
	.type		$str$27,@object
	.size		$str$27,($str$28 - $str$27)
$str$27:
        /*0000*/ 	.byte	0x28, 0x61, 0x64, 0x64, 0x72, 0x65, 0x73, 0x73, 0x20, 0x26, 0x20, 0x6d, 0x61, 0x73, 0x6b, 0x29
        /*0010*/ 	.byte	0x20, 0x3d, 0x3d, 0x20, 0x30, 0x00
	.type		$str$28,@object
	.size		$str$28,($str$26 - $str$28)
$str$28:
        /*0016*/ 	.byte	0x2f, 0x74, 0x6d, 0x70, 0x2f, 0x63, 0x75, 0x74, 0x6c, 0x61, 0x73, 0x73, 0x5f, 0x73, 0x77, 0x65
        /*0026*/ 	.byte	0x65, 0x70, 0x5f, 0x73, 0x72, 0x63, 0x2f, 0x69, 0x6e, 0x63, 0x6c, 0x75, 0x64, 0x65, 0x2f, 0x63
        /*0036*/ 	.byte	0x75, 0x74, 0x65, 0x2f, 0x70, 0x6f, 0x69, 0x6e, 0x74, 0x65, 0x72, 0x5f, 0x66, 0x6c, 0x61, 0x67
        /*0046*/ 	.byte	0x67, 0x65, 0x64, 0x2e, 0x68, 0x70, 0x70, 0x00
	.type		$str$26,@object
	.size		$str$26,($str$25 - $str$26)
$str$26:
        /*004e*/ 	.byte	0x2f, 0x74, 0x6d, 0x70, 0x2f, 0x63, 0x75, 0x74, 0x6c, 0x61, 0x73, 0x73, 0x5f, 0x73, 0x77, 0x65
        /*005e*/ 	.byte	0x65, 0x70, 0x5f, 0x73, 0x72, 0x63, 0x2f, 0x69, 0x6e, 0x63, 0x6c, 0x75, 0x64, 0x65, 0x2f, 0x63
        /*006e*/ 	.byte	0x75, 0x74, 0x65, 0x2f, 0x61, 0x74, 0x6f, 0x6d, 0x2f, 0x63, 0x6f, 0x70, 0x79, 0x5f, 0x74, 0x72
        /*007e*/ 	.byte	0x61, 0x69, 0x74, 0x73, 0x5f, 0x73, 0x6d, 0x31, 0x30, 0x30, 0x2e, 0x68, 0x70, 0x70, 0x00
	.type		$str$25,@object
	.size		$str$25,(__unnamed_1 - $str$25)
$str$25:
        /*008d*/ 	.byte	0x28, 0x28, 0x75, 0x69, 0x6e, 0x74, 0x33, 0x32, 0x5f, 0x74, 0x28, 0x74, 0x68, 0x72, 0x65, 0x61
        /*009d*/ 	.byte	0x64, 0x49, 0x64, 0x78, 0x2e, 0x78, 0x29, 0x20, 0x2f, 0x20, 0x33, 0x32, 0x29, 0x20, 0x25, 0x20
        /*00ad*/ 	.byte	0x34, 0x29, 0x20, 0x3d, 0x3d, 0x20, 0x28, 0x28, 0x28, 0x74, 0x6d, 0x65, 0x6d, 0x5f, 0x61, 0x64
        /*00bd*/ 	.byte	0x64, 0x72, 0x20, 0x3e, 0x3e, 0x20, 0x31, 0x36, 0x29, 0x20, 0x2f, 0x20, 0x33, 0x32, 0x29, 0x20
        /*00cd*/ 	.byte	0x25, 0x20, 0x34, 0x29, 0x00
	.type		__unnamed_1,@object
	.size		__unnamed_1,(__unnamed_2 - __unnamed_1)
__unnamed_1:
        /*00d2*/ 	.byte	0x61, 0x75, 0x74, 0x6f, 0x20, 0x63, 0x75, 0x74, 0x65, 0x3a, 0x3a, 0x61, 0x73, 0x5f, 0x70, 0x6f
        /* <DEDUP_REMOVED lines=24> */
        /*0262*/ 	.byte	0x3e, 0x3e, 0x3e, 0x3e, 0x5d, 0x00
	.type		__unnamed_2,@object
	.size		__unnamed_2,(.L_2 - __unnamed_2)
__unnamed_2:
        /* <DEDUP_REMOVED lines=42> */
        /*0508*/ 	.byte	0x3e, 0x3e, 0x5d, 0x00
.L_2:


//--------------------- .nv.shared._ZN7cutlass13device_kernelINS_4gemm6kernel13GemmUniversalIN4cute5tupleIJiiiiEEENS1_10collective13CollectiveMmaINS1_35MainloopSm100TmaUmmaWarpSpecializedILi3ELi2ELi4ENS5_IJNS4_1CILi1EEESB_SB_EEEEENS5_IJNSA_ILi128EEENSA_ILi64EEENSA_ILi32EEEEEENS_6half_tENS5_IJlSB_lEEESI_SJ_NS4_8TiledMMAINS4_8MMA_AtomIJNS4_20SM100_MMA_F16BF16_SSISI_SI_fLi128ELi64ELNS4_4UMMA5MajorE0ELSO_0ELNSN_7ScaleInE0ELSP_0EEEEEENS4_6LayoutISC_NS5_IJNSA_ILi0EEEST_ST_EEEEENS5_IJNS4_10UnderscoreESW_SW_EEEEENS4_13SM90_TMA_LOADENS4_14ComposedLayoutINS4_7SwizzleILi2ELi4ELi3EEENS4_18smem_ptr_flag_bitsILi16EEENSS_INS5_IJNSA_ILi8EEESG_EEENS5_IJSG_SB_EEEEEEEvNS4_8identityESZ_S19_vS1A_EENS_8epilogue10collective18CollectiveEpilogueINS1C_23Sm100TmaWarpSpecializedILi3ELi2ELi32ELb1ELb0EEEJSH_NS5_IJNSS_ISE_SB_EENSS_ISG_SB_EEEEESI_SJ_SI_SJ_NS1C_6fusion15FusionCallbacksIS1G_NS1K_17LinearCombinationISI_fSI_fLNS_15FloatRoundStyleE2EEESH_S1J_JEEENS4_5SM1004TMEM4LOAD26SM100_TMEM_LOAD_32dp32b32xESZ_S19_NS4_39AutoVectorizingCopyWithAssumedAlignmentILi128EEENS4_14SM90_TMA_STOREES19_S1V_S1V_EEEvvEEEEvNT_6ParamsE --------------------------
	.section	.nv.shared._ZN7cutlass13device_kernelINS_4gemm6kernel13GemmUniversalIN4cute5tupleIJiiiiEEENS1_10collective13CollectiveMmaINS1_35MainloopSm100TmaUmmaWarpSpecializedILi3ELi2ELi4ENS5_IJNS4_1CILi1EEESB_SB_EEEEENS5_IJNSA_ILi128EEENSA_ILi64EEENSA_ILi32EEEEEENS_6half_tENS5_IJlSB_lEEESI_SJ_NS4_8TiledMMAINS4_8MMA_AtomIJNS4_20SM100_MMA_F16BF16_SSISI_SI_fLi128ELi64ELNS4_4UMMA5MajorE0ELSO_0ELNSN_7ScaleInE0ELSP_0EEEEEENS4_6LayoutISC_NS5_IJNSA_ILi0EEEST_ST_EEEEENS5_IJNS4_10UnderscoreESW_SW_EEEEENS4_13SM90_TMA_LOADENS4_14ComposedLayoutINS4_7SwizzleILi2ELi4ELi3EEENS4_18smem_ptr_flag_bitsILi16EEENSS_INS5_IJNSA_ILi8EEESG_EEENS5_IJSG_SB_EEEEEEEvNS4_8identityESZ_S19_vS1A_EENS_8epilogue10collective18CollectiveEpilogueINS1C_23Sm100TmaWarpSpecializedILi3ELi2ELi32ELb1ELb0EEEJSH_NS5_IJNSS_ISE_SB_EENSS_ISG_SB_EEEEESI_SJ_SI_SJ_NS1C_6fusion15FusionCallbacksIS1G_NS1K_17LinearCombinationISI_fSI_fLNS_15FloatRoundStyleE2EEESH_S1J_JEEENS4_5SM1004TMEM4LOAD26SM100_TMEM_LOAD_32dp32b32xESZ_S19_NS4_39AutoVectorizingCopyWithAssumedAlignmentILi128EEENS4_14SM90_TMA_STOREES19_S1V_S1V_EEEvvEEEEvNT_6ParamsE,"aw",@nobits
	.sectionflags	@""
	.align	16
	.zero		1024


//--------------------- .nv.shared.reserved.0     --------------------------
	.section	.nv.shared.reserved.0,"aw",@nobits
	.weak		__nv_reservedSMEM_offset_0_alias
	.size		__nv_reservedSMEM_offset_0_alias, 0, 64
	.other		__nv_reservedSMEM_offset_0_alias,@"STO_CUDA_RESERVED_SHARED STV_DEFAULT"
__nv_reservedSMEM_offset_0_alias:
	.zero		0
.nv.shared.reserved.0:
	.zero		64
	.weak		__nv_reservedSMEM_tcgen05_partition
	.type		__nv_reservedSMEM_tcgen05_partition,@object
	.size		__nv_reservedSMEM_tcgen05_partition,(.L_0 - __nv_reservedSMEM_tcgen05_partition)
__nv_reservedSMEM_tcgen05_partition:
	.zero		32
.L_0:


//--------------------- .nv.global                --------------------------
	.section	.nv.global,"aw",@nobits
.nv.global:
	.type		_ZN39_INTERNAL_25829b8a_4_k_cu_d5ce1655_60174cute1_E,@object
	.size		_ZN39_INTERNAL_25829b8a_4_k_cu_d5ce1655_60174cute1_E,(_ZN39_INTERNAL_25829b8a_4_k_cu_d5ce1655_60174cuda3std3__45__cpo6cbeginE - _ZN39_INTERNAL_25829b8a_4_k_cu_d5ce1655_60174cute1_E)
_ZN39_INTERNAL_25829b8a_4_k_cu_d5ce1655_60174cute1_E:
	.zero		1
	.type		_ZN39_INTERNAL_25829b8a_4_k_cu_d5ce1655_60174cuda3std3__45__cpo6cbeginE,@object
	.size		_ZN39_INTERNAL_25829b8a_4_k_cu_d5ce1655_60174cuda3std3__45__cpo6cbeginE,(_ZN39_INTERNAL_25829b8a_4_k_cu_d5ce1655_60174cuda3std3__48in_placeE - _ZN39_INTERNAL_25829b8a_4_k_cu_d5ce1655_60174cuda3std3__45__cpo6cbeginE)
_ZN39_INTERNAL_25829b8a_4_k_cu_d5ce1655_60174cuda3std3__45__cpo6cbeginE:
	.zero		1
	.type		_ZN39_INTERNAL_25829b8a_4_k_cu_d5ce1655_60174cuda3std3__48in_placeE,@object
	.size		_ZN39_INTERNAL_25829b8a_4_k_cu_d5ce1655_60174cuda3std3__48in_placeE,(_ZN39_INTERNAL_25829b8a_4_k_cu_d5ce1655_60174cuda3std6ranges3__45__cpo9iter_moveE - _ZN39_INTERNAL_25829b8a_4_k_cu_d5ce1655_60174cuda3std3__48in_placeE)
_ZN39_INTERNAL_25829b8a_4_k_cu_d5ce1655_60174cuda3std3__48in_placeE:
	.zero		1
	.type		_ZN39_INTERNAL_25829b8a_4_k_cu_d5ce1655_60174cuda3std6ranges3__45__cpo9iter_moveE,@object
	.size		_ZN39_INTERNAL_25829b8a_4_k_cu_d5ce1655_60174cuda3std6ranges3__45__cpo9iter_moveE,(_ZN39_INTERNAL_25829b8a_4_k_cu_d5ce1655_60174cuda3std3__45__cpo5beginE - _ZN39_INTERNAL_25829b8a_4_k_cu_d5ce1655_60174cuda3std6ranges3__45__cpo9iter_moveE)
_ZN39_INTERNAL_25829b8a_4_k_cu_d5ce1655_60174cuda3std6ranges3__45__cpo9iter_moveE:
	.zero		1
	.type		_ZN39_INTERNAL_25829b8a_4_k_cu_d5ce1655_60174cuda3std3__45__cpo5beginE,@object
	.size		_ZN39_INTERNAL_25829b8a_4_k_cu_d5ce1655_60174cuda3std3__45__cpo5beginE,(_ZN39_INTERNAL_25829b8a_4_k_cu_d5ce1655_60174cuda3std3__441_GLOBAL__N__25829b8a_4_k_cu_d5ce1655_60176ignoreE - _ZN39_INTERNAL_25829b8a_4_k_cu_d5ce1655_60174cuda3std3__45__cpo5beginE)
_ZN39_INTERNAL_25829b8a_4_k_cu_d5ce1655_60174cuda3std3__45__cpo5beginE:
	.zero		1
	.type		_ZN39_INTERNAL_25829b8a_4_k_cu_d5ce1655_60174cuda3std3__441_GLOBAL__N__25829b8a_4_k_cu_d5ce1655_60176ignoreE,@object
	.size		_ZN39_INTERNAL_25829b8a_4_k_cu_d5ce1655_60174cuda3std3__441_GLOBAL__N__25829b8a_4_k_cu_d5ce1655_60176ignoreE,(_ZN39_INTERNAL_25829b8a_4_k_cu_d5ce1655_60174cute7productE - _ZN39_INTERNAL_25829b8a_4_k_cu_d5ce1655_60174cuda3std3__441_GLOBAL__N__25829b8a_4_k_cu_d5ce1655_60176ignoreE)
_ZN39_INTERNAL_25829b8a_4_k_cu_d5ce1655_60174cuda3std3__441_GLOBAL__N__25829b8a_4_k_cu_d5ce1655_60176ignoreE:
	.zero		1
	.type		_ZN39_INTERNAL_25829b8a_4_k_cu_d5ce1655_60174cute7productE,@object
	.size		_ZN39_INTERNAL_25829b8a_4_k_cu_d5ce1655_60174cute7productE,(_ZN39_INTERNAL_25829b8a_4_k_cu_d5ce1655_60174cuda3std3__45__cpo3endE - _ZN39_INTERNAL_25829b8a_4_k_cu_d5ce1655_60174cute7productE)
_ZN39_INTERNAL_25829b8a_4_k_cu_d5ce1655_60174cute7productE:
	.zero		1
	.type		_ZN39_INTERNAL_25829b8a_4_k_cu_d5ce1655_60174cuda3std3__45__cpo3endE,@object
	.size		_ZN39_INTERNAL_25829b8a_4_k_cu_d5ce1655_60174cuda3std3__45__cpo3endE,(_ZN39_INTERNAL_25829b8a_4_k_cu_d5ce1655_60174cuda3std3__419piecewise_constructE - _ZN39_INTERNAL_25829b8a_4_k_cu_d5ce1655_60174cuda3std3__45__cpo3endE)
_ZN39_INTERNAL_25829b8a_4_k_cu_d5ce1655_60174cuda3std3__45__cpo3endE:
	.zero		1
	.type		_ZN39_INTERNAL_25829b8a_4_k_cu_d5ce1655_60174cuda3std3__419piecewise_constructE,@object
	.size		_ZN39_INTERNAL_25829b8a_4_k_cu_d5ce1655_60174cuda3std3__419piecewise_constructE,(_ZN39_INTERNAL_25829b8a_4_k_cu_d5ce1655_60174cuda3std3__45__cpo4cendE - _ZN39_INTERNAL_25829b8a_4_k_cu_d5ce1655_60174cuda3std3__419piecewise_constructE)
_ZN39_INTERNAL_25829b8a_4_k_cu_d5ce1655_60174cuda3std3__419piecewise_constructE:
	.zero		1
	.type		_ZN39_INTERNAL_25829b8a_4_k_cu_d5ce1655_60174cuda3std3__45__cpo4cendE,@object
	.size		_ZN39_INTERNAL_25829b8a_4_k_cu_d5ce1655_60174cuda3std3__45__cpo4cendE,(_ZN39_INTERNAL_25829b8a_4_k_cu_d5ce1655_60174cuda3std6ranges3__45__cpo4swapE - _ZN39_INTERNAL_25829b8a_4_k_cu_d5ce1655_60174cuda3std3__45__cpo4cendE)
_ZN39_INTERNAL_25829b8a_4_k_cu_d5ce1655_60174cuda3std3__45__cpo4cendE:
	.zero		1
	.type		_ZN39_INTERNAL_25829b8a_4_k_cu_d5ce1655_60174cuda3std6ranges3__45__cpo4swapE,@object
	.size		_ZN39_INTERNAL_25829b8a_4_k_cu_d5ce1655_60174cuda3std6ranges3__45__cpo4swapE,(.L_10 - _ZN39_INTERNAL_25829b8a_4_k_cu_d5ce1655_60174cuda3std6ranges3__45__cpo4swapE)
_ZN39_INTERNAL_25829b8a_4_k_cu_d5ce1655_60174cuda3std6ranges3__45__cpo4swapE:
	.zero		1
.L_10:


//--------------------- .nv.constant0._ZN7cutlass13device_kernelINS_4gemm6kernel13GemmUniversalIN4cute5tupleIJiiiiEEENS1_10collective13CollectiveMmaINS1_35MainloopSm100TmaUmmaWarpSpecializedILi3ELi2ELi4ENS5_IJNS4_1CILi1EEESB_SB_EEEEENS5_IJNSA_ILi128EEENSA_ILi64EEENSA_ILi32EEEEEENS_6half_tENS5_IJlSB_lEEESI_SJ_NS4_8TiledMMAINS4_8MMA_AtomIJNS4_20SM100_MMA_F16BF16_SSISI_SI_fLi128ELi64ELNS4_4UMMA5MajorE0ELSO_0ELNSN_7ScaleInE0ELSP_0EEEEEENS4_6LayoutISC_NS5_IJNSA_ILi0EEEST_ST_EEEEENS5_IJNS4_10UnderscoreESW_SW_EEEEENS4_13SM90_TMA_LOADENS4_14ComposedLayoutINS4_7SwizzleILi2ELi4ELi3EEENS4_18smem_ptr_flag_bitsILi16EEENSS_INS5_IJNSA_ILi8EEESG_EEENS5_IJSG_SB_EEEEEEEvNS4_8identityESZ_S19_vS1A_EENS_8epilogue10collective18CollectiveEpilogueINS1C_23Sm100TmaWarpSpecializedILi3ELi2ELi32ELb1ELb0EEEJSH_NS5_IJNSS_ISE_SB_EENSS_ISG_SB_EEEEESI_SJ_SI_SJ_NS1C_6fusion15FusionCallbacksIS1G_NS1K_17LinearCombinationISI_fSI_fLNS_15FloatRoundStyleE2EEESH_S1J_JEEENS4_5SM1004TMEM4LOAD26SM100_TMEM_LOAD_32dp32b32xESZ_S19_NS4_39AutoVectorizingCopyWithAssumedAlignmentILi128EEENS4_14SM90_TMA_STOREES19_S1V_S1V_EEEvvEEEEvNT_6ParamsE --------------------------
	.section	.nv.constant0._ZN7cutlass13device_kernelINS_4gemm6kernel13GemmUniversalIN4cute5tupleIJiiiiEEENS1_10collective13CollectiveMmaINS1_35MainloopSm100TmaUmmaWarpSpecializedILi3ELi2ELi4ENS5_IJNS4_1CILi1EEESB_SB_EEEEENS5_IJNSA_ILi128EEENSA_ILi64EEENSA_ILi32EEEEEENS_6half_tENS5_IJlSB_lEEESI_SJ_NS4_8TiledMMAINS4_8MMA_AtomIJNS4_20SM100_MMA_F16BF16_SSISI_SI_fLi128ELi64ELNS4_4UMMA5MajorE0ELSO_0ELNSN_7ScaleInE0ELSP_0EEEEEENS4_6LayoutISC_NS5_IJNSA_ILi0EEEST_ST_EEEEENS5_IJNS4_10UnderscoreESW_SW_EEEEENS4_13SM90_TMA_LOADENS4_14ComposedLayoutINS4_7SwizzleILi2ELi4ELi3EEENS4_18smem_ptr_flag_bitsILi16EEENSS_INS5_IJNSA_ILi8EEESG_EEENS5_IJSG_SB_EEEEEEEvNS4_8identityESZ_S19_vS1A_EENS_8epilogue10collective18CollectiveEpilogueINS1C_23Sm100TmaWarpSpecializedILi3ELi2ELi32ELb1ELb0EEEJSH_NS5_IJNSS_ISE_SB_EENSS_ISG_SB_EEEEESI_SJ_SI_SJ_NS1C_6fusion15FusionCallbacksIS1G_NS1K_17LinearCombinationISI_fSI_fLNS_15FloatRoundStyleE2EEESH_S1J_JEEENS4_5SM1004TMEM4LOAD26SM100_TMEM_LOAD_32dp32b32xESZ_S19_NS4_39AutoVectorizingCopyWithAssumedAlignmentILi128EEENS4_14SM90_TMA_STOREES19_S1V_S1V_EEEvvEEEEvNT_6ParamsE,"a",@progbits
	.sectionflags	@""
	.align	4
.nv.constant0._ZN7cutlass13device_kernelINS_4gemm6kernel13GemmUniversalIN4cute5tupleIJiiiiEEENS1_10collective13CollectiveMmaINS1_35MainloopSm100TmaUmmaWarpSpecializedILi3ELi2ELi4ENS5_IJNS4_1CILi1EEESB_SB_EEEEENS5_IJNSA_ILi128EEENSA_ILi64EEENSA_ILi32EEEEEENS_6half_tENS5_IJlSB_lEEESI_SJ_NS4_8TiledMMAINS4_8MMA_AtomIJNS4_20SM100_MMA_F16BF16_SSISI_SI_fLi128ELi64ELNS4_4UMMA5MajorE0ELSO_0ELNSN_7ScaleInE0ELSP_0EEEEEENS4_6LayoutISC_NS5_IJNSA_ILi0EEEST_ST_EEEEENS5_IJNS4_10UnderscoreESW_SW_EEEEENS4_13SM90_TMA_LOADENS4_14ComposedLayoutINS4_7SwizzleILi2ELi4ELi3EEENS4_18smem_ptr_flag_bitsILi16EEENSS_INS5_IJNSA_ILi8EEESG_EEENS5_IJSG_SB_EEEEEEEvNS4_8identityESZ_S19_vS1A_EENS_8epilogue10collective18CollectiveEpilogueINS1C_23Sm100TmaWarpSpecializedILi3ELi2ELi32ELb1ELb0EEEJSH_NS5_IJNSS_ISE_SB_EENSS_ISG_SB_EEEEESI_SJ_SI_SJ_NS1C_6fusion15FusionCallbacksIS1G_NS1K_17LinearCombinationISI_fSI_fLNS_15FloatRoundStyleE2EEESH_S1J_JEEENS4_5SM1004TMEM4LOAD26SM100_TMEM_LOAD_32dp32b32xESZ_S19_NS4_39AutoVectorizingCopyWithAssumedAlignmentILi128EEENS4_14SM90_TMA_STOREES19_S1V_S1V_EEEvvEEEEvNT_6ParamsE:
	.zero		2944


//--------------------- SYMBOLS --------------------------

	.type		.nv.reservedSmem.offset0,@object
	.size		.nv.reservedSmem.offset0,0x4
	.type		.nv.reservedSmem.cap,@object
	.size		.nv.reservedSmem.cap,0x4
	.type		__assertfail,@function
